def matmul_kernel(
    a_ptr,
    b_ptr,
    c_ptr,
    M,
    N,
    K,
    stride_am,
    stride_ak,
    stride_bk,
    stride_bn,
    stride_cm,
    stride_cn,
    BLOCK_M: tl.constexpr,
    BLOCK_N: tl.constexpr,
    BLOCK_K: tl.constexpr,
    GROUP_M: tl.constexpr,
):
    pid = tl.program_id(axis=0)
    num_pid_m = tl.cdiv(M, BLOCK_M)
    num_pid_n = tl.cdiv(N, BLOCK_N)
    num_pid_in_group = GROUP_M * num_pid_n
    group_id = pid // num_pid_in_group
    first_pid_m = group_id * GROUP_M
    group_size_m = min(num_pid_m - first_pid_m, GROUP_M)
    pid_m = first_pid_m + ((pid % num_pid_in_group) % group_size_m)
    pid_n = (pid % num_pid_in_group) // group_size_m

    offs_am = (pid_m * BLOCK_M + tl.arange(0, BLOCK_M)) % M
    offs_bn = (pid_n * BLOCK_N + tl.arange(0, BLOCK_N)) % N
    offs_k = tl.arange(0, BLOCK_K)
    a_ptrs = a_ptr + offs_am[:, None] * stride_am + offs_k[None, :] * stride_ak
    b_ptrs = b_ptr + offs_k[:, None] * stride_bk + offs_bn[None, :] * stride_bn

    acc = tl.zeros((BLOCK_M, BLOCK_N), dtype=tl.float32)
    for kk in range(0, tl.cdiv(K, BLOCK_K)):
        a = tl.load(a_ptrs, mask=offs_k[None, :] < K - kk * BLOCK_K, other=0.0)
        b = tl.load(b_ptrs, mask=offs_k[:, None] < K - kk * BLOCK_K, other=0.0)
        acc = tl.dot(a, b, acc)
        a_ptrs += BLOCK_K * stride_ak
        b_ptrs += BLOCK_K * stride_bk

    c = acc.to(c_ptr.dtype.element_ty)
    offs_cm = pid_m * BLOCK_M + tl.arange(0, BLOCK_M)
    offs_cn = pid_n * BLOCK_N + tl.arange(0, BLOCK_N)
    c_ptrs = c_ptr + offs_cm[:, None] * stride_cm + offs_cn[None, :] * stride_cn
    mask = (offs_cm[:, None] < M) & (offs_cn[None, :] < N)
    tl.store(c_ptrs, c, mask=mask)

# config = {"BLOCK_K": 64, "BLOCK_M": 64, "BLOCK_N": 64, "GROUP_M": 8, "arch": "sm_90", "dtype": "bf16", "num_ctas": 1, "num_stages": 3, "num_warps": 8}
# arch = sm_90


// ===== COMPILED SASS (sm_90a) =====

	.target	sm_90a

	.elftype	@"ET_EXEC"


//--------------------- .note.nv.tkinfo           --------------------------
	.section	.note.nv.tkinfo,"",@"SHT_NOTE"
	.sectionflags	@"SHF_NOTE_NV_TKINFO"
	.tkinfo
        /*0018*/ 	.word	0x00000002
        /*0030*/ 	.string	""
        /*0030*/ 	.string	"ptxas"
        /*0030*/ 	.string	"Cuda compilation tools, release 13.0, V13.0.88"
        /*0030*/ 	.string	"Build cuda_13.0.r13.0/compiler.36424714_0"
        /*0030*/ 	.string	"-v  -suppress-debug-info  -lineinfo  -arch sm_90a "



//--------------------- .note.nv.cuinfo           --------------------------
	.section	.note.nv.cuinfo,"",@"SHT_NOTE"
	.sectionflags	@"SHF_NOTE_NV_CUINFO"
        /*0018*/ 	.short	0x0002
        /*001a*/ 	.short	0x005a
        /*001c*/ 	.short	0x0082
	.zero		2


//--------------------- .nv.info                  --------------------------
	.section	.nv.info,"",@"SHT_CUDA_INFO"
	.align	4


	//----- nvinfo : EIATTR_REGCOUNT
	.align		4
        /*0000*/ 	.byte	0x04, 0x2f
        /*0002*/ 	.short	(.L_1 - .L_0)
	.align		4
.L_0:
        /*0004*/ 	.word	index@(matmul_kernel)
        /*0008*/ 	.word	0x00000082


	//----- nvinfo : EIATTR_FRAME_SIZE
	.align		4
.L_1:
        /*000c*/ 	.byte	0x04, 0x11
        /*000e*/ 	.short	(.L_3 - .L_2)
	.align		4
.L_2:
        /*0010*/ 	.word	index@(matmul_kernel)
        /*0014*/ 	.word	0x00000000


	//----- nvinfo : EIATTR_MIN_STACK_SIZE
	.align		4
.L_3:
        /*0018*/ 	.byte	0x04, 0x12
        /*001a*/ 	.short	(.L_5 - .L_4)
	.align		4
.L_4:
        /*001c*/ 	.word	index@(matmul_kernel)
        /*0020*/ 	.word	0x00000000
.L_5:


//--------------------- .nv.compat                --------------------------
	.section	.nv.compat,"",@"SHT_CUDA_COMPAT_INFO"
	.align	4
        /*0000*/ 	.byte	0x02, 0x09, 0x01, 0x00, 0x02, 0x02, 0x04, 0x00, 0x02, 0x05, 0x05, 0x00, 0x03, 0x07, 0x01, 0x01
        /*0010*/ 	.byte	0x02, 0x03, 0x00, 0x00, 0x02, 0x06, 0x01, 0x00, 0x04, 0x0b, 0x08, 0x00, 0x00, 0x00, 0x00, 0x00
        /*0020*/ 	.byte	0x00, 0x00, 0x00, 0x00


//--------------------- .nv.info.matmul_kernel    --------------------------
	.section	.nv.info.matmul_kernel,"",@"SHT_CUDA_INFO"
	.sectionflags	@""
	.align	4


	//----- nvinfo : EIATTR_CUDA_API_VERSION
	.align		4
        /*0000*/ 	.byte	0x04, 0x37
        /*0002*/ 	.short	(.L_7 - .L_6)
.L_6:
        /*0004*/ 	.word	0x00000082


	//----- nvinfo : EIATTR_KPARAM_INFO
	.align		4
.L_7:
        /*0008*/ 	.byte	0x04, 0x17
        /*000a*/ 	.short	(.L_9 - .L_8)
.L_8:
        /*000c*/ 	.word	0x00000000
        /*0010*/ 	.short	0x000d
        /*0012*/ 	.short	0x0048
        /*0014*/ 	.byte	0x00, 0xf4, 0x21, 0x00


	//----- nvinfo : EIATTR_KPARAM_INFO
	.align		4
.L_9:
        /*0018*/ 	.byte	0x04, 0x17
        /*001a*/ 	.short	(.L_11 - .L_10)
.L_10:
        /*001c*/ 	.word	0x00000000
        /*0020*/ 	.short	0x000c
        /*0022*/ 	.short	0x0040
        /*0024*/ 	.byte	0x00, 0xf4, 0x21, 0x00


	//----- nvinfo : EIATTR_KPARAM_INFO
	.align		4
.L_11:
        /*0028*/ 	.byte	0x04, 0x17
        /*002a*/ 	.short	(.L_13 - .L_12)
.L_12:
        /*002c*/ 	.word	0x00000000
        /*0030*/ 	.short	0x000b
        /*0032*/ 	.short	0x0038
        /*0034*/ 	.byte	0x00, 0xf0, 0x11, 0x00


	//----- nvinfo : EIATTR_KPARAM_INFO
	.align		4
.L_13:
        /*0038*/ 	.byte	0x04, 0x17
        /*003a*/ 	.short	(.L_15 - .L_14)
.L_14:
        /*003c*/ 	.word	0x00000000
        /*0040*/ 	.short	0x000a
        /*0042*/ 	.short	0x0034
        /*0044*/ 	.byte	0x00, 0xf0, 0x11, 0x00


	//----- nvinfo : EIATTR_KPARAM_INFO
	.align		4
.L_15:
        /*0048*/ 	.byte	0x04, 0x17
        /*004a*/ 	.short	(.L_17 - .L_16)
.L_16:
        /*004c*/ 	.word	0x00000000
        /*0050*/ 	.short	0x0009
        /*0052*/ 	.short	0x0030
        /*0054*/ 	.byte	0x00, 0xf0, 0x11, 0x00


	//----- nvinfo : EIATTR_KPARAM_INFO
	.align		4
.L_17:
        /*0058*/ 	.byte	0x04, 0x17
        /*005a*/ 	.short	(.L_19 - .L_18)
.L_18:
        /*005c*/ 	.word	0x00000000
        /*0060*/ 	.short	0x0008
        /*0062*/ 	.short	0x002c
        /*0064*/ 	.byte	0x00, 0xf0, 0x11, 0x00


	//----- nvinfo : EIATTR_KPARAM_INFO
	.align		4
.L_19:
        /*0068*/ 	.byte	0x04, 0x17
        /*006a*/ 	.short	(.L_21 - .L_20)
.L_20:
        /*006c*/ 	.word	0x00000000
        /*0070*/ 	.short	0x0007
        /*0072*/ 	.short	0x0028
        /*0074*/ 	.byte	0x00, 0xf0, 0x11, 0x00


	//----- nvinfo : EIATTR_KPARAM_INFO
	.align		4
.L_21:
        /*0078*/ 	.byte	0x04, 0x17
        /*007a*/ 	.short	(.L_23 - .L_22)
.L_22:
        /*007c*/ 	.word	0x00000000
        /*0080*/ 	.short	0x0006
        /*0082*/ 	.short	0x0024
        /*0084*/ 	.byte	0x00, 0xf0, 0x11, 0x00


	//----- nvinfo : EIATTR_KPARAM_INFO
	.align		4
.L_23:
        /*0088*/ 	.byte	0x04, 0x17
        /*008a*/ 	.short	(.L_25 - .L_24)
.L_24:
        /*008c*/ 	.word	0x00000000
        /*0090*/ 	.short	0x0005
        /*0092*/ 	.short	0x0020
        /*0094*/ 	.byte	0x00, 0xf0, 0x11, 0x00


	//----- nvinfo : EIATTR_KPARAM_INFO
	.align		4
.L_25:
        /*0098*/ 	.byte	0x04, 0x17
        /*009a*/ 	.short	(.L_27 - .L_26)
.L_26:
        /*009c*/ 	.word	0x00000000
        /*00a0*/ 	.short	0x0004
        /*00a2*/ 	.short	0x001c
        /*00a4*/ 	.byte	0x00, 0xf0, 0x11, 0x00


	//----- nvinfo : EIATTR_KPARAM_INFO
	.align		4
.L_27:
        /*00a8*/ 	.byte	0x04, 0x17
        /*00aa*/ 	.short	(.L_29 - .L_28)
.L_28:
        /*00ac*/ 	.word	0x00000000
        /*00b0*/ 	.short	0x0003
        /*00b2*/ 	.short	0x0018
        /*00b4*/ 	.byte	0x00, 0xf0, 0x11, 0x00


	//----- nvinfo : EIATTR_KPARAM_INFO
	.align		4
.L_29:
        /*00b8*/ 	.byte	0x04, 0x17
        /*00ba*/ 	.short	(.L_31 - .L_30)
.L_30:
        /*00bc*/ 	.word	0x00000000
        /*00c0*/ 	.short	0x0002
        /*00c2*/ 	.short	0x0010
        /*00c4*/ 	.byte	0x00, 0xf4, 0x21, 0x00


	//----- nvinfo : EIATTR_KPARAM_INFO
	.align		4
.L_31:
        /*00c8*/ 	.byte	0x04, 0x17
        /*00ca*/ 	.short	(.L_33 - .L_32)
.L_32:
        /*00cc*/ 	.word	0x00000000
        /*00d0*/ 	.short	0x0001
        /*00d2*/ 	.short	0x0008
        /*00d4*/ 	.byte	0x00, 0xf4, 0x21, 0x00


	//----- nvinfo : EIATTR_KPARAM_INFO
	.align		4
.L_33:
        /*00d8*/ 	.byte	0x04, 0x17
        /*00da*/ 	.short	(.L_35 - .L_34)
.L_34:
        /*00dc*/ 	.word	0x00000000
        /*00e0*/ 	.short	0x0000
        /*00e2*/ 	.short	0x0000
        /*00e4*/ 	.byte	0x00, 0xf4, 0x21, 0x00


	//----- nvinfo : EIATTR_SPARSE_MMA_MASK
	.align		4
.L_35:
        /*00e8*/ 	.byte	0x03, 0x50
        /*00ea*/ 	.short	0x0000


	//----- nvinfo : EIATTR_MAXREG_COUNT
	.align		4
        /*00ec*/ 	.byte	0x03, 0x1b
        /*00ee*/ 	.short	0x00ff


	//----- nvinfo : EIATTR_NUM_BARRIERS
	.align		4
        /*00f0*/ 	.byte	0x02, 0x4c
        /*00f2*/ 	.byte	0x01
	.zero		1


	//----- nvinfo : EIATTR_MERCURY_ISA_VERSION
	.align		4
        /*00f4*/ 	.byte	0x03, 0x5f
        /*00f6*/ 	.short	0x0101


	//----- nvinfo : EIATTR_EXIT_INSTR_OFFSETS
	.align		4
        /*00f8*/ 	.byte	0x04, 0x1c
        /*00fa*/ 	.short	(.L_37 - .L_36)


	//   ....[0]....
.L_36:
        /*00fc*/ 	.word	0x000033d0


	//   ....[1]....
        /*0100*/ 	.word	0x00003400


	//----- nvinfo : EIATTR_REQNTID
	.align		4
.L_37:
        /*0104*/ 	.byte	0x04, 0x10
        /*0106*/ 	.short	(.L_39 - .L_38)
.L_38:
        /*0108*/ 	.word	0x00000100
        /*010c*/ 	.word	0x00000001
        /*0110*/ 	.word	0x00000001


	//----- nvinfo : EIATTR_CBANK_PARAM_SIZE
	.align		4
.L_39:
        /*0114*/ 	.byte	0x03, 0x19
        /*0116*/ 	.short	0x0050


	//----- nvinfo : EIATTR_PARAM_CBANK
	.align		4
        /*0118*/ 	.byte	0x04, 0x0a
        /*011a*/ 	.short	(.L_41 - .L_40)
	.align		4
.L_40:
        /*011c*/ 	.word	index@(.nv.constant0.matmul_kernel)
        /*0120*/ 	.short	0x0210
        /*0122*/ 	.short	0x0050


	//----- nvinfo : EIATTR_SW_WAR
	.align		4
.L_41:
        /*0124*/ 	.byte	0x04, 0x36
        /*0126*/ 	.short	(.L_43 - .L_42)
.L_42:
        /*0128*/ 	.word	0x00000008
.L_43:


//--------------------- .nv.callgraph             --------------------------
	.section	.nv.callgraph,"",@"SHT_CUDA_CALLGRAPH"
	.align	4
	.sectionentsize	8
	.align		4
        /*0000*/ 	.word	0x00000000
	.align		4
        /*0004*/ 	.word	0xffffffff
	.align		4
        /*0008*/ 	.word	0x00000000
	.align		4
        /*000c*/ 	.word	0xfffffffe
	.align		4
        /*0010*/ 	.word	0x00000000
	.align		4
        /*0014*/ 	.word	0xfffffffd
	.align		4
        /*0018*/ 	.word	0x00000000
	.align		4
        /*001c*/ 	.word	0xfffffffc


//--------------------- .text.matmul_kernel       --------------------------
	.section	.text.matmul_kernel,"ax",@progbits
	.align	128
        .global         matmul_kernel
        .type           matmul_kernel,@function
        .size           matmul_kernel,(.L_x_3 - matmul_kernel)
        .other          matmul_kernel,@"STO_CUDA_ENTRY STV_DEFAULT"
matmul_kernel:
.text.matmul_kernel:
[----:B------:R-:W-:Y:S08]  /*0000*/  LDC R1, c[0x0][0x28] ;  /* 0x00000a00ff017b82 */ /* 0x000ff00000000800 */
[----:B------:R-:W0:Y:S01]  /*0010*/  LDC.64 R28, c[0x0][0x228] ;  /* 0x00008a00ff1c7b82 */ /* 0x000e220000000a00 */
[----:B------:R-:W1:Y:S01]  /*0020*/  S2R R5, SR_CTAID.X ;  /* 0x0000000000057919 */ /* 0x000e620000002500 */
[----:B------:R-:W-:Y:S01]  /*0030*/  UMOV UR4, 0x400 ;  /* 0x0000040000047882 */ /* 0x000fe20000000000 */
[----:B------:R-:W-:Y:S01]  /*0040*/  ULDC.64 UR14, c[0x0][0x208] ;  /* 0x00008200000e7ab9 */ /* 0x000fe20000000a00 */
[----:B------:R-:W-:-:S02]  /*0050*/  CS2R R24, SRZ ;  /* 0x0000000000187805 */ /* 0x000fc4000001ff00 */
[----:B------:R-:W-:Y:S02]  /*0060*/  CS2R R22, SRZ ;  /* 0x0000000000167805 */ /* 0x000fe4000001ff00 */
[----:B------:R-:W-:Y:S02]  /*0070*/  CS2R R26, SRZ ;  /* 0x00000000001a7805 */ /* 0x000fe4000001ff00 */
[----:B------:R-:W-:Y:S01]  /*0080*/  CS2R R40, SRZ ;  /* 0x0000000000287805 */ /* 0x000fe2000001ff00 */
[----:B------:R-:W2:Y:S08]  /*0090*/  LDC R76, c[0x0][0x230] ;  /* 0x00008c00ff4c7b82 */ /* 0x000eb00000000800 */
[----:B------:R-:W3:Y:S01]  /*00a0*/  S2UR UR12, SR_CgaCtaId ;  /* 0x00000000000c79c3 */ /* 0x000ee20000008800 */
[----:B0-----:R-:W-:-:S05]  /*00b0*/  VIADD R0, R29, 0x3f ;  /* 0x0000003f1d007836 */ /* 0x001fca0000000000 */
[----:B------:R-:W-:Y:S01]  /*00c0*/  SHF.R.S32.HI R3, RZ, 0x1f, R0 ;  /* 0x0000001fff037819 */ /* 0x000fe20000011400 */
[----:B--2---:R-:W-:-:S03]  /*00d0*/  VIADD R76, R76, 0x3f ;  /* 0x0000003f4c4c7836 */ /* 0x004fc60000000000 */
[----:B------:R-:W-:Y:S02]  /*00e0*/  LEA.HI R3, R3, R0, RZ, 0x6 ;  /* 0x0000000003037211 */ /* 0x000fe400078f30ff */
[----:B-1----:R-:W-:Y:S02]  /*00f0*/  IABS R8, R5 ;  /* 0x0000000500087213 */ /* 0x002fe40000000000 */
[----:B------:R-:W-:Y:S01]  /*0100*/  SHF.R.S32.HI R3, RZ, 0x6, R3 ;  /* 0x00000006ff037819 */ /* 0x000fe20000011403 */
[----:B---3--:R-:W-:-:S04]  /*0110*/  ULEA UR12, UR12, UR4, 0x18 ;  /* 0x000000040c0c7291 */ /* 0x008fc8000f8ec03f */
[----:B------:R-:W-:-:S05]  /*0120*/  IMAD.SHL.U32 R4, R3, 0x8, RZ ;  /* 0x0000000803047824 */ /* 0x000fca00078e00ff */
[-C--:B------:R-:W-:Y:S02]  /*0130*/  IABS R7, R4.reuse ;  /* 0x0000000400077213 */ /* 0x080fe40000000000 */
[----:B------:R-:W-:Y:S02]  /*0140*/  IABS R10, R4 ;  /* 0x00000004000a7213 */ /* 0x000fe40000000000 */
[----:B------:R-:W0:Y:S08]  /*0150*/  I2F.RP R0, R7 ;  /* 0x0000000700007306 */ /* 0x000e300000209400 */
[----:B0-----:R-:W0:Y:S02]  /*0160*/  MUFU.RCP R0, R0 ;  /* 0x0000000000007308 */ /* 0x001e240000001000 */
[----:B0-----:R-:W-:-:S02]  /*0170*/  VIADD R2, R0, 0xffffffe ;  /* 0x0ffffffe00027836 */ /* 0x001fc40000000000 */
[----:B------:R-:W-:-:S04]  /*0180*/  IMAD.MOV R0, RZ, RZ, -R10 ;  /* 0x000000ffff007224 */ /* 0x000fc800078e0a0a */
[----:B------:R0:W1:Y:S02]  /*0190*/  F2I.FTZ.U32.TRUNC.NTZ R3, R2 ;  /* 0x0000000200037305 */ /* 0x000064000021f000 */
[----:B0-----:R-:W-:Y:S02]  /*01a0*/  IMAD.MOV.U32 R2, RZ, RZ, RZ ;  /* 0x000000ffff027224 */ /* 0x001fe400078e00ff */
[----:B-1----:R-:W-:-:S04]  /*01b0*/  IMAD.MOV R6, RZ, RZ, -R3 ;  /* 0x000000ffff067224 */ /* 0x002fc800078e0a03 */
[----:B------:R-:W-:Y:S02]  /*01c0*/  IMAD R9, R6, R7, RZ ;  /* 0x0000000706097224 */ /* 0x000fe400078e02ff */
[----:B------:R-:W-:Y:S02]  /*01d0*/  IMAD.MOV.U32 R6, RZ, RZ, R8 ;  /* 0x000000ffff067224 */ /* 0x000fe400078e0008 */
[----:B------:R-:W-:-:S06]  /*01e0*/  IMAD.HI.U32 R3, R3, R9, R2 ;  /* 0x0000000903037227 */ /* 0x000fcc00078e0002 */
[----:B------:R-:W-:-:S04]  /*01f0*/  IMAD.HI.U32 R3, R3, R6, RZ ;  /* 0x0000000603037227 */ /* 0x000fc800078e00ff */
[----:B------:R-:W-:-:S05]  /*0200*/  IMAD R0, R3, R0, R6 ;  /* 0x0000000003007224 */ /* 0x000fca00078e0206 */
[----:B------:R-:W-:-:S13]  /*0210*/  ISETP.GT.U32.AND P1, PT, R7, R0, PT ;  /* 0x000000000700720c */ /* 0x000fda0003f24070 */
[----:B------:R-:W-:Y:S02]  /*0220*/  @!P1 IMAD.IADD R0, R0, 0x1, -R7 ;  /* 0x0000000100009824 */ /* 0x000fe400078e0a07 */
[----:B------:R-:W-:Y:S01]  /*0230*/  @!P1 VIADD R3, R3, 0x1 ;  /* 0x0000000103039836 */ /* 0x000fe20000000000 */
[----:B------:R-:W-:Y:S02]  /*0240*/  ISETP.NE.AND P1, PT, R4, RZ, PT ;  /* 0x000000ff0400720c */ /* 0x000fe40003f25270 */
[----:B------:R-:W-:Y:S02]  /*0250*/  ISETP.GE.U32.AND P0, PT, R0, R7, PT ;  /* 0x000000070000720c */ /* 0x000fe40003f06070 */
[----:B------:R-:W-:-:S04]  /*0260*/  LOP3.LUT R0, R5, R4, RZ, 0x3c, !PT ;  /* 0x0000000405007212 */ /* 0x000fc800078e3cff */
[----:B------:R-:W-:Y:S01]  /*0270*/  ISETP.GE.AND P2, PT, R0, RZ, PT ;  /* 0x000000ff0000720c */ /* 0x000fe20003f46270 */
[----:B------:R-:W-:-:S06]  /*0280*/  VIADD R0, R28, 0x3f ;  /* 0x0000003f1c007836 */ /* 0x000fcc0000000000 */
[----:B------:R-:W-:-:S04]  /*0290*/  @P0 VIADD R3, R3, 0x1 ;  /* 0x0000000103030836 */ /* 0x000fc80000000000 */
[----:B------:R-:W-:Y:S01]  /*02a0*/  IMAD.MOV.U32 R2, RZ, RZ, R3 ;  /* 0x000000ffff027224 */ /* 0x000fe200078e0003 */
[----:B------:R-:W-:-:S03]  /*02b0*/  SHF.R.S32.HI R3, RZ, 0x1f, R0 ;  /* 0x0000001fff037819 */ /* 0x000fc60000011400 */
[----:B------:R-:W-:Y:S01]  /*02c0*/  @!P2 IMAD.MOV R2, RZ, RZ, -R2 ;  /* 0x000000ffff02a224 */ /* 0x000fe200078e0a02 */
[----:B------:R-:W-:Y:S02]  /*02d0*/  @!P1 LOP3.LUT R2, RZ, R4, RZ, 0x33, !PT ;  /* 0x00000004ff029212 */ /* 0x000fe400078e33ff */
[----:B------:R-:W-:-:S03]  /*02e0*/  LEA.HI R3, R3, R0, RZ, 0x6 ;  /* 0x0000000003037211 */ /* 0x000fc600078f30ff */
[----:B------:R-:W-:Y:S02]  /*02f0*/  IMAD.SHL.U32 R19, R2, 0x8, RZ ;  /* 0x0000000802137824 */ /* 0x000fe400078e00ff */
[----:B------:R-:W-:-:S03]  /*0300*/  IMAD.MOV R2, RZ, RZ, -R2 ;  /* 0x000000ffff027224 */ /* 0x000fc600078e0a02 */
[----:B------:R-:W-:Y:S01]  /*0310*/  LEA.HI.SX32 R3, R3, -R19, 0x1a ;  /* 0x8000001303037211 */ /* 0x000fe200078fd2ff */
[----:B------:R-:W-:-:S03]  /*0320*/  IMAD R4, R4, R2, R5 ;  /* 0x0000000204047224 */ /* 0x000fc600078e0205 */
[----:B------:R-:W-:Y:S02]  /*0330*/  VIMNMX R11, R3, 0x8, PT ;  /* 0x00000008030b7848 */ /* 0x000fe40003fe0100 */
[----:B------:R-:W-:Y:S02]  /*0340*/  IABS R9, R4 ;  /* 0x0000000400097213 */ /* 0x000fe40000000000 */
[----:B------:R-:W-:-:S04]  /*0350*/  IABS R7, R11 ;  /* 0x0000000b00077213 */ /* 0x000fc80000000000 */
[----:B------:R-:W0:Y:S08]  /*0360*/  I2F.RP R0, R7 ;  /* 0x0000000700007306 */ /* 0x000e300000209400 */
[----:B0-----:R-:W0:Y:S02]  /*0370*/  MUFU.RCP R0, R0 ;  /* 0x0000000000007308 */ /* 0x001e240000001000 */
[----:B0-----:R-:W-:-:S06]  /*0380*/  VIADD R3, R0, 0xffffffe ;  /* 0x0ffffffe00037836 */ /* 0x001fcc0000000000 */
[----:B------:R-:W0:Y:S02]  /*0390*/  F2I.FTZ.U32.TRUNC.NTZ R3, R3 ;  /* 0x0000000300037305 */ /* 0x000e24000021f000 */
[----:B0-----:R-:W-:-:S04]  /*03a0*/  IMAD.MOV R6, RZ, RZ, -R3 ;  /* 0x000000ffff067224 */ /* 0x001fc800078e0a03 */
[----:B------:R-:W-:Y:S01]  /*03b0*/  IMAD.MOV.U32 R2, RZ, RZ, R6 ;  /* 0x000000ffff027224 */ /* 0x000fe200078e0006 */
[----:B------:R-:W-:-:S03]  /*03c0*/  IABS R6, R11 ;  /* 0x0000000b00067213 */ /* 0x000fc60000000000 */
[----:B------:R-:W-:Y:S02]  /*03d0*/  IMAD R5, R2, R7, RZ ;  /* 0x0000000702057224 */ /* 0x000fe400078e02ff */
[----:B------:R-:W-:Y:S02]  /*03e0*/  IMAD.MOV.U32 R2, RZ, RZ, RZ ;  /* 0x000000ffff027224 */ /* 0x000fe400078e00ff */
[----:B------:R-:W-:Y:S02]  /*03f0*/  IMAD.MOV R0, RZ, RZ, -R6 ;  /* 0x000000ffff007224 */ /* 0x000fe400078e0a06 */
        /* <DEDUP_REMOVED lines=9> */
[----:B------:R-:W-:Y:S02]  /*0490*/  ISETP.GE.AND P2, PT, R0, RZ, PT ;  /* 0x000000ff0000720c */ /* 0x000fe40003f46270 */
[----:B------:R-:W0:Y:S05]  /*04a0*/  S2R R0, SR_TID.X ;  /* 0x0000000000007919 */ /* 0x000e2a0000002100 */
[----:B------:R-:W-:Y:S01]  /*04b0*/  @P0 VIADD R2, R2, 0x1 ;  /* 0x0000000102020836 */ /* 0x000fe20000000000 */
[----:B------:R-:W-:-:S03]  /*04c0*/  ISETP.GE.AND P0, PT, R76, 0x40, PT ;  /* 0x000000404c00780c */ /* 0x000fc60003f06270 */
[----:B------:R-:W-:-:S04]  /*04d0*/  IMAD.MOV.U32 R3, RZ, RZ, R2 ;  /* 0x000000ffff037224 */ /* 0x000fc800078e0002 */
[----:B------:R-:W-:Y:S01]  /*04e0*/  @!P2 IMAD.MOV R3, RZ, RZ, -R3 ;  /* 0x000000ffff03a224 */ /* 0x000fe200078e0a03 */
[----:B------:R-:W-:-:S05]  /*04f0*/  @!P1 LOP3.LUT R3, RZ, R11, RZ, 0x33, !PT ;  /* 0x0000000bff039212 */ /* 0x000fca00078e33ff */
[----:B------:R-:W-:Y:S02]  /*0500*/  IMAD.MOV R2, RZ, RZ, -R3 ;  /* 0x000000ffff027224 */ /* 0x000fe400078e0a03 */
[----:B------:R-:W-:Y:S02]  /*0510*/  IMAD.SHL.U32 R21, R3, 0x40, RZ ;  /* 0x0000004003157824 */ /* 0x000fe400078e00ff */
[----:B------:R-:W-:-:S04]  /*0520*/  IMAD R2, R11, R2, R4 ;  /* 0x000000020b027224 */ /* 0x000fc800078e0204 */
[----:B------:R-:W-:Y:S01]  /*0530*/  IMAD.IADD R19, R19, 0x1, R2 ;  /* 0x0000000113137824 */ /* 0x000fe200078e0202 */
[----:B0-----:R-:W-:Y:S02]  /*0540*/  SHF.R.U32.HI R2, RZ, 0x6, R0 ;  /* 0x00000006ff027819 */ /* 0x001fe40000011600 */
[----:B------:R-:W-:Y:S02]  /*0550*/  LOP3.LUT R44, R0, 0x3f, RZ, 0xc0, !PT ;  /* 0x0000003f002c7812 */ /* 0x000fe400078ec0ff */
[----:B------:R-:W-:-:S03]  /*0560*/  SGXT.U32 R2, R2, 0x2 ;  /* 0x000000020202781a */ /* 0x000fc60000000000 */
[----:B------:R-:W-:Y:S01]  /*0570*/  IMAD R19, R19, 0x40, R44 ;  /* 0x0000004013137824 */ /* 0x000fe200078e022c */
[C---:B------:R-:W-:Y:S02]  /*0580*/  LOP3.LUT R3, R21.reuse, R2, RZ, 0xfc, !PT ;  /* 0x0000000215037212 */ /* 0x040fe400078efcff */
[C-C-:B------:R-:W-:Y:S02]  /*0590*/  LOP3.LUT R4, R21.reuse, 0x4, R2.reuse, 0xfe, !PT ;  /* 0x0000000415047812 */ /* 0x140fe400078efe02 */
[C-C-:B------:R-:W-:Y:S02]  /*05a0*/  LOP3.LUT R5, R21.reuse, 0x8, R2.reuse, 0xfe, !PT ;  /* 0x0000000815057812 */ /* 0x140fe400078efe02 */
[C-C-:B------:R-:W-:Y:S02]  /*05b0*/  LOP3.LUT R6, R21.reuse, 0xc, R2.reuse, 0xfe, !PT ;  /* 0x0000000c15067812 */ /* 0x140fe400078efe02 */
[C-C-:B------:R-:W-:Y:S02]  /*05c0*/  LOP3.LUT R7, R21.reuse, 0x10, R2.reuse, 0xfe, !PT ;  /* 0x0000001015077812 */ /* 0x140fe400078efe02 */
[----:B------:R-:W-:-:S02]  /*05d0*/  LOP3.LUT R8, R21, 0x14, R2, 0xfe, !PT ;  /* 0x0000001415087812 */ /* 0x000fc400078efe02 */
[C-C-:B------:R-:W-:Y:S02]  /*05e0*/  LOP3.LUT R9, R21.reuse, 0x18, R2.reuse, 0xfe, !PT ;  /* 0x0000001815097812 */ /* 0x140fe400078efe02 */
        /* <DEDUP_REMOVED lines=8> */
[----:B------:R-:W-:Y:S01]  /*0670*/  LOP3.LUT R18, R21, 0x3c, R2, 0xfe, !PT ;  /* 0x0000003c15127812 */ /* 0x000fe200078efe02 */
[----:B------:R-:W-:Y:S06]  /*0680*/  @!P0 BRA `(.L_x_0) ;  /* 0x0000002400548947 */ /* 0x000fec0003800000 */
[----:B------:R-:W-:Y:S01]  /*0690*/  IABS R21, R29 ;  /* 0x0000001d00157213 */ /* 0x000fe20000000000 */
[----:B------:R-:W-:Y:S01]  /*06a0*/  ULDC UR4, c[0x0][0x234] ;  /* 0x00008d0000047ab9 */ /* 0x000fe20000000800 */
[----:B------:R-:W-:Y:S01]  /*06b0*/  IABS R20, R28 ;  /* 0x0000001c00147213 */ /* 0x000fe20000000000 */
[----:B------:R-:W-:Y:S01]  /*06c0*/  ULDC.64 UR6, c[0x0][0x210] ;  /* 0x0000840000067ab9 */ /* 0x000fe20000000a00 */
[----:B------:R-:W0:Y:S01]  /*06d0*/  I2F.RP R26, R21 ;  /* 0x00000015001a7306 */ /* 0x000e220000209400 */
[----:B------:R-:W-:Y:S01]  /*06e0*/  SHF.R.S32.HI R27, RZ, 0x1f, R76 ;  /* 0x0000001fff1b7819 */ /* 0x000fe2000001144c */
[----:B------:R-:W1:Y:S01]  /*06f0*/  LDC R51, c[0x0][0x23c] ;  /* 0x00008f00ff337b82 */ /* 0x000e620000000800 */
[----:B------:R-:W-:Y:S01]  /*0700*/  IABS R36, R15 ;  /* 0x0000000f00247213 */ /* 0x000fe20000000000 */
[----:B------:R-:W-:Y:S01]  /*0710*/  USHF.R.U32.HI UR13, URZ, 0x4, UR12 ;  /* 0x000000043f0d7899 */ /* 0x000fe2000801160c */
[----:B------:R-:W-:Y:S01]  /*0720*/  LEA.HI R76, R27, R76, RZ, 0x6 ;  /* 0x0000004c1b4c7211 */ /* 0x000fe200078f30ff */
[----:B------:R-:W-:Y:S01]  /*0730*/  UIADD3 UR25, UR12, 0x2000, URZ ;  /* 0x000020000c197890 */ /* 0x000fe2000fffe03f */
[----:B------:R-:W-:Y:S01]  /*0740*/  IABS R34, R16 ;  /* 0x0000001000227213 */ /* 0x000fe20000000000 */
[----:B------:R-:W2:Y:S01]  /*0750*/  I2F.RP R30, R20 ;  /* 0x00000014001e7306 */ /* 0x000ea20000209400 */
[----:B------:R-:W-:Y:S01]  /*0760*/  IABS R38, R14 ;  /* 0x0000000e00267213 */ /* 0x000fe20000000000 */
[----:B------:R-:W3:Y:S01]  /*0770*/  LDC R69, c[0x0][0x238] ;  /* 0x00008e00ff457b82 */ /* 0x000ee20000000800 */
[----:B------:R-:W-:Y:S01]  /*0780*/  IABS R40, R12 ;  /* 0x0000000c00287213 */ /* 0x000fe20000000000 */
[----:B------:R-:W-:Y:S01]  /*0790*/  USGXT.U32 UR13, UR13, 0xe ;  /* 0x0000000e0d0d789a */ /* 0x000fe20008000000 */
[----:B------:R-:W-:Y:S01]  /*07a0*/  IABS R42, R11 ;  /* 0x0000000b002a7213 */ /* 0x000fe20000000000 */
[----:B------:R-:W-:Y:S01]  /*07b0*/  ULDC UR24, c[0x0][0x230] ;  /* 0x00008c0000187ab9 */ /* 0x000fe20000000800 */
[----:B------:R-:W-:Y:S01]  /*07c0*/  IABS R46, R10 ;  /* 0x0000000a002e7213 */ /* 0x000fe20000000000 */
[----:B0-----:R-:W0:Y:S01]  /*07d0*/  MUFU.RCP R26, R26 ;  /* 0x0000001a001a7308 */ /* 0x001e220000001000 */
[----:B------:R-:W-:Y:S01]  /*07e0*/  IABS R58, R3 ;  /* 0x00000003003a7213 */ /* 0x000fe20000000000 */
[----:B------:R-:W-:Y:S01]  /*07f0*/  UIADD3 UR8, UP0, UR13, 0x80, URZ ;  /* 0x000000800d087890 */ /* 0x000fe2000ff1e03f */
[----:B------:R-:W-:-:S02]  /*0800*/  IABS R48, R9 ;  /* 0x0000000900307213 */ /* 0x000fc40000000000 */
[----:B------:R-:W-:Y:S02]  /*0810*/  IABS R50, R8 ;  /* 0x0000000800327213 */ /* 0x000fe40000000000 */
[----:B------:R-:W-:Y:S01]  /*0820*/  IABS R52, R7 ;  /* 0x0000000700347213 */ /* 0x000fe20000000000 */
[----:B--2---:R-:W2:Y:S01]  /*0830*/  MUFU.RCP R30, R30 ;  /* 0x0000001e001e7308 */ /* 0x004ea20000001000 */
[----:B------:R-:W-:Y:S01]  /*0840*/  IABS R54, R6 ;  /* 0x0000000600367213 */ /* 0x000fe20000000000 */
[----:B-1----:R-:W-:Y:S01]  /*0850*/  IMAD R44, R44, R51, RZ ;  /* 0x000000332c2c7224 */ /* 0x002fe200078e02ff */
[----:B------:R-:W-:Y:S01]  /*0860*/  IABS R56, R5 ;  /* 0x0000000500387213 */ /* 0x000fe20000000000 */
[----:B------:R-:W-:Y:S01]  /*0870*/  IMAD.SHL.U32 R51, R51, 0x40, RZ ;  /* 0x0000004033337824 */ /* 0x000fe200078e00ff */
[----:B------:R-:W-:Y:S02]  /*0880*/  IABS R60, R4 ;  /* 0x00000004003c7213 */ /* 0x000fe40000000000 */
[----:B------:R-:W-:Y:S01]  /*0890*/  LOP3.LUT R43, R2, 0x34, RZ, 0xfc, !PT ;  /* 0x00000034022b7812 */ /* 0x000fe200078efcff */
[----:B0-----:R-:W-:Y:S01]  /*08a0*/  VIADD R22, R26, 0xffffffe ;  /* 0x0ffffffe1a167836 */ /* 0x001fe20000000000 */
[C---:B------:R-:W-:Y:S01]  /*08b0*/  LOP3.LUT R41, R2.reuse, 0x2c, RZ, 0xfc, !PT ;  /* 0x0000002c02297812 */ /* 0x040fe200078efcff */
[----:B---3--:R-:W-:Y:S01]  /*08c0*/  IMAD.SHL.U32 R78, R69, 0x40, RZ ;  /* 0x00000040454e7824 */ /* 0x008fe200078e00ff */
[C---:B------:R-:W-:Y:S01]  /*08d0*/  LOP3.LUT R59, R2.reuse, 0x20, RZ, 0xfc, !PT ;  /* 0x00000020023b7812 */ /* 0x040fe200078efcff */
[----:B------:R0:W1:Y:S01]  /*08e0*/  F2I.FTZ.U32.TRUNC.NTZ R23, R22 ;  /* 0x0000001600177305 */ /* 0x000062000021f000 */
[C---:B------:R-:W-:Y:S01]  /*08f0*/  LOP3.LUT R64, R2.reuse, 0x10, RZ, 0xfc, !PT ;  /* 0x0000001002407812 */ /* 0x040fe200078efcff */
[-C--:B------:R-:W-:Y:S01]  /*0900*/  IMAD R43, R43, R69.reuse, RZ ;  /* 0x000000452b2b7224 */ /* 0x080fe200078e02ff */
[----:B------:R-:W-:Y:S01]  /*0910*/  LOP3.LUT R65, R2, 0xc, RZ, 0xfc, !PT ;  /* 0x0000000c02417812 */ /* 0x000fe200078efcff */
[----:B--2---:R-:W-:Y:S01]  /*0920*/  VIADD R24, R30, 0xffffffe ;  /* 0x0ffffffe1e187836 */ /* 0x004fe20000000000 */
[----:B------:R-:W-:Y:S01]  /*0930*/  IABS R30, R18 ;  /* 0x00000012001e7213 */ /* 0x000fe20000000000 */
[-C--:B------:R-:W-:Y:S01]  /*0940*/  IMAD R41, R41, R69.reuse, RZ ;  /* 0x0000004529297224 */ /* 0x080fe200078e02ff */
[C---:B------:R-:W-:Y:S01]  /*0950*/  LOP3.LUT R77, R2.reuse, 0x4, RZ, 0xfc, !PT ;  /* 0x00000004024d7812 */ /* 0x040fe200078efcff */
[----:B------:R2:W3:Y:S01]  /*0960*/  F2I.FTZ.U32.TRUNC.NTZ R25, R24 ;  /* 0x0000001800197305 */ /* 0x0004e2000021f000 */
[----:B0-----:R-:W-:Y:S01]  /*0970*/  IMAD.MOV.U32 R22, RZ, RZ, RZ ;  /* 0x000000ffff167224 */ /* 0x001fe200078e00ff */
[C---:B------:R-:W-:Y:S01]  /*0980*/  LOP3.LUT R79, R2.reuse, 0x38, RZ, 0xfc, !PT ;  /* 0x00000038024f7812 */ /* 0x040fe200078efcff */
[-C--:B------:R-:W-:Y:S01]  /*0990*/  IMAD R59, R59, R69.reuse, RZ ;  /* 0x000000453b3b7224 */ /* 0x080fe200078e02ff */
[----:B------:R-:W-:Y:S01]  /*09a0*/  LOP3.LUT R80, R2, 0x3c, RZ, 0xfc, !PT ;  /* 0x0000003c02507812 */ /* 0x000fe200078efcff */
[----:B------:R-:W-:Y:S01]  /*09b0*/  IMAD R64, R64, R69, RZ ;  /* 0x0000004540407224 */ /* 0x000fe200078e02ff */
[----:B------:R-:W-:Y:S01]  /*09c0*/  SHF.R.S32.HI R76, RZ, 0x6, R76 ;  /* 0x00000006ff4c7819 */ /* 0x000fe2000001144c */
[----:B-1----:R-:W-:-:S02]  /*09d0*/  IMAD.MOV R32, RZ, RZ, -R23 ;  /* 0x000000ffff207224 */ /* 0x002fc400078e0a17 */
[----:B--2---:R-:W-:Y:S02]  /*09e0*/  IMAD.MOV.U32 R24, RZ, RZ, RZ ;  /* 0x000000ffff187224 */ /* 0x004fe400078e00ff */
[----:B------:R-:W-:Y:S01]  /*09f0*/  IMAD R31, R32, R21, RZ ;  /* 0x00000015201f7224 */ /* 0x000fe200078e02ff */
[----:B------:R-:W-:Y:S01]  /*0a00*/  IABS R32, R17 ;  /* 0x0000001100207213 */ /* 0x000fe20000000000 */
[----:B------:R-:W-:Y:S02]  /*0a10*/  IMAD R65, R65, R69, RZ ;  /* 0x0000004541417224 */ /* 0x000fe400078e02ff */
[----:B------:R-:W-:-:S04]  /*0a20*/  IMAD.HI.U32 R23, R23, R31, R22 ;  /* 0x0000001f17177227 */ /* 0x000fc800078e0016 */
[----:B---3--:R-:W-:Y:S02]  /*0a30*/  IMAD.MOV R31, RZ, RZ, -R25 ;  /* 0x000000ffff1f7224 */ /* 0x008fe400078e0a19 */
[----:B------:R-:W-:-:S04]  /*0a40*/  IMAD.HI.U32 R22, R23, R30, RZ ;  /* 0x0000001e17167227 */ /* 0x000fc800078e00ff */
[----:B------:R-:W-:Y:S02]  /*0a50*/  IMAD R31, R31, R20, RZ ;  /* 0x000000141f1f7224 */ /* 0x000fe400078e02ff */
[----:B------:R-:W-:-:S04]  /*0a60*/  IMAD.HI.U32 R26, R23, R32, RZ ;  /* 0x00000020171a7227 */ /* 0x000fc800078e00ff */
[----:B------:R-:W-:Y:S02]  /*0a70*/  IMAD.MOV R27, RZ, RZ, -R22 ;  /* 0x000000ffff1b7224 */ /* 0x000fe400078e0a16 */
[----:B------:R-:W-:-:S04]  /*0a80*/  IMAD.HI.U32 R31, R25, R31, R24 ;  /* 0x0000001f191f7227 */ /* 0x000fc800078e0018 */
[----:B------:R-:W-:-:S04]  /*0a90*/  IMAD.HI.U32 R25, R23, R36, RZ ;  /* 0x0000002417197227 */ /* 0x000fc800078e00ff */
[----:B------:R-:W-:-:S04]  /*0aa0*/  IMAD.HI.U32 R22, R23, R34, RZ ;  /* 0x0000002217167227 */ /* 0x000fc800078e00ff */
[----:B------:R-:W-:Y:S02]  /*0ab0*/  IMAD.MOV R26, RZ, RZ, -R26 ;  /* 0x000000ffff1a7224 */ /* 0x000fe400078e0a1a */
[C---:B------:R-:W-:Y:S01]  /*0ac0*/  IMAD R24, R21.reuse, R27, R30 ;  /* 0x0000001b15187224 */ /* 0x040fe200078e021e */
[----:B------:R-:W-:Y:S01]  /*0ad0*/  IABS R27, R13 ;  /* 0x0000000d001b7213 */ /* 0x000fe20000000000 */
[----:B------:R-:W-:Y:S02]  /*0ae0*/  IMAD.MOV R25, RZ, RZ, -R25 ;  /* 0x000000ffff197224 */ /* 0x000fe400078e0a19 */
[----:B------:R-:W-:Y:S01]  /*0af0*/  IMAD.MOV R22, RZ, RZ, -R22 ;  /* 0x000000ffff167224 */ /* 0x000fe200078e0a16 */
[C---:B------:R-:W-:Y:S01]  /*0b00*/  ISETP.GT.U32.AND P1, PT, R21.reuse, R24, PT ;  /* 0x000000181500720c */ /* 0x040fe20003f24070 */
[C---:B------:R-:W-:Y:S02]  /*0b10*/  IMAD R26, R21.reuse, R26, R32 ;  /* 0x0000001a151a7224 */ /* 0x040fe400078e0220 */
[----:B------:R-:W-:-:S02]  /*0b20*/  IMAD R32, R21, R25, R36 ;  /* 0x0000001915207224 */ /* 0x000fc400078e0224 */
[----:B------:R-:W-:Y:S01]  /*0b30*/  IMAD.MOV.U32 R36, RZ, RZ, R27 ;  /* 0x000000ffff247224 */ /* 0x000fe200078e001b */
[C---:B------:R-:W-:Y:S01]  /*0b40*/  ISETP.GT.U32.AND P5, PT, R21.reuse, R26, PT ;  /* 0x0000001a1500720c */ /* 0x040fe20003fa4070 */
[C---:B------:R-:W-:Y:S01]  /*0b50*/  IMAD R30, R21.reuse, R22, R34 ;  /* 0x00000016151e7224 */ /* 0x040fe200078e0222 */
[----:B------:R-:W-:Y:S01]  /*0b60*/  ISETP.GT.U32.AND P4, PT, R21, R32, PT ;  /* 0x000000201500720c */ /* 0x000fe20003f84070 */
[----:B------:R-:W-:-:S03]  /*0b70*/  IMAD.HI.U32 R22, R23, R38, RZ ;  /* 0x0000002617167227 */ /* 0x000fc600078e00ff */
[----:B------:R-:W-:Y:S01]  /*0b80*/  ISETP.GT.U32.AND P0, PT, R21, R30, PT ;  /* 0x0000001e1500720c */ /* 0x000fe20003f04070 */
[----:B------:R-:W-:-:S04]  /*0b90*/  IMAD.HI.U32 R25, R23, R36, RZ ;  /* 0x0000002417197227 */ /* 0x000fc800078e00ff */
[----:B------:R-:W-:Y:S02]  /*0ba0*/  IMAD.MOV R34, RZ, RZ, -R22 ;  /* 0x000000ffff227224 */ /* 0x000fe400078e0a16 */
[----:B------:R-:W-:-:S04]  /*0bb0*/  IMAD.HI.U32 R22, R23, R40, RZ ;  /* 0x0000002817167227 */ /* 0x000fc800078e00ff */
[----:B------:R-:W-:Y:S02]  /*0bc0*/  IMAD.MOV R33, RZ, RZ, -R25 ;  /* 0x000000ffff217224 */ /* 0x000fe400078e0a19 */
[----:B------:R-:W-:-:S04]  /*0bd0*/  IMAD.HI.U32 R25, R23, R42, RZ ;  /* 0x0000002a17197227 */ /* 0x000fc800078e00ff */
[----:B------:R-:W-:-:S04]  /*0be0*/  IMAD.HI.U32 R27, R23, R46, RZ ;  /* 0x0000002e171b7227 */ /* 0x000fc800078e00ff */
[----:B------:R-:W-:Y:S02]  /*0bf0*/  IMAD.MOV R22, RZ, RZ, -R22 ;  /* 0x000000ffff167224 */ /* 0x000fe400078e0a16 */
[----:B------:R-:W-:Y:S02]  /*0c00*/  IMAD.MOV R25, RZ, RZ, -R25 ;  /* 0x000000ffff197224 */ /* 0x000fe400078e0a19 */
[----:B------:R-:W-:Y:S02]  /*0c10*/  IMAD.MOV R27, RZ, RZ, -R27 ;  /* 0x000000ffff1b7224 */ /* 0x000fe400078e0a1b */
[C---:B------:R-:W-:Y:S02]  /*0c20*/  IMAD R34, R21.reuse, R34, R38 ;  /* 0x0000002215227224 */ /* 0x040fe400078e0226 */
[C---:B------:R-:W-:Y:S02]  /*0c30*/  IMAD R38, R21.reuse, R22, R40 ;  /* 0x0000001615267224 */ /* 0x040fe400078e0228 */
[C---:B------:R-:W-:Y:S01]  /*0c40*/  IMAD R40, R21.reuse, R25, R42 ;  /* 0x0000001915287224 */ /* 0x040fe200078e022a */
[C---:B------:R-:W-:Y:S01]  /*0c50*/  ISETP.GT.U32.AND P3, PT, R21.reuse, R34, PT ;  /* 0x000000221500720c */ /* 0x040fe20003f64070 */
[----:B------:R-:W-:-:S02]  /*0c60*/  IMAD R42, R21, R27, R46 ;  /* 0x0000001b152a7224 */ /* 0x000fc400078e022e */
[----:B------:R-:W-:-:S04]  /*0c70*/  IMAD.HI.U32 R27, R23, R58, RZ ;  /* 0x0000003a171b7227 */ /* 0x000fc800078e00ff */
[----:B------:R-:W-:Y:S02]  /*0c80*/  IMAD.MOV R27, RZ, RZ, -R27 ;  /* 0x000000ffff1b7224 */ /* 0x000fe400078e0a1b */
[C---:B------:R-:W-:Y:S02]  /*0c90*/  IMAD R36, R21.reuse, R33, R36 ;  /* 0x0000002115247224 */ /* 0x040fe400078e0224 */
[C---:B------:R-:W-:Y:S01]  /*0ca0*/  IMAD R58, R21.reuse, R27, R58 ;  /* 0x0000001b153a7224 */ /* 0x040fe200078e023a */
[----:B------:R-:W-:Y:S01]  /*0cb0*/  SHF.R.U32.HI R27, RZ, 0x5, R0 ;  /* 0x00000005ff1b7819 */ /* 0x000fe20000011600 */
[--C-:B------:R-:W-:Y:S01]  /*0cc0*/  @!P1 IMAD.IADD R24, R24, 0x1, -R21.reuse ;  /* 0x0000000118189824 */ /* 0x100fe200078e0a15 */
[C---:B------:R-:W-:Y:S01]  /*0cd0*/  ISETP.GT.U32.AND P2, PT, R21.reuse, R36, PT ;  /* 0x000000241500720c */ /* 0x040fe20003f44070 */
[----:B------:R-:W-:Y:S01]  /*0ce0*/  @!P5 IMAD.IADD R26, R26, 0x1, -R21 ;  /* 0x000000011a1ad824 */ /* 0x000fe200078e0a15 */
[----:B------:R-:W-:Y:S01]  /*0cf0*/  ISETP.GT.U32.AND P6, PT, R21, R58, PT ;  /* 0x0000003a1500720c */ /* 0x000fe20003fc4070 */
[----:B------:R-:W-:Y:S01]  /*0d00*/  IMAD.HI.U32 R22, R23, R48, RZ ;  /* 0x0000003017167227 */ /* 0x000fe200078e00ff */
[----:B------:R-:W-:-:S03]  /*0d10*/  R2UR UR26, R27 ;  /* 0x000000001b1a72ca */ /* 0x000fc600000e0000 */
[----:B------:R-:W-:Y:S01]  /*0d20*/  @!P4 IMAD.IADD R32, R32, 0x1, -R21 ;  /* 0x000000012020c824 */ /* 0x000fe200078e0a15 */
[----:B------:R-:W-:Y:S01]  /*0d30*/  ISETP.GT.U32.AND P4, PT, R21, R26, PT ;  /* 0x0000001a1500720c */ /* 0x000fe20003f84070 */
[----:B------:R-:W-:-:S04]  /*0d40*/  IMAD.HI.U32 R25, R23, R50, RZ ;  /* 0x0000003217197227 */ /* 0x000fc800078e00ff */
[----:B------:R-:W-:Y:S02]  /*0d50*/  IMAD.MOV R46, RZ, RZ, -R22 ;  /* 0x000000ffff2e7224 */ /* 0x000fe400078e0a16 */
[--C-:B------:R-:W-:Y:S02]  /*0d60*/  @!P6 IMAD.IADD R58, R58, 0x1, -R21.reuse ;  /* 0x000000013a3ae824 */ /* 0x100fe400078e0a15 */
[----:B------:R-:W-:Y:S01]  /*0d70*/  @!P0 IMAD.IADD R30, R30, 0x1, -R21 ;  /* 0x000000011e1e8824 */ /* 0x000fe200078e0a15 */
[----:B------:R-:W-:Y:S01]  /*0d80*/  ISETP.GT.U32.AND P0, PT, R21, R24, PT ;  /* 0x000000181500720c */ /* 0x000fe20003f04070 */
[----:B------:R-:W-:Y:S01]  /*0d90*/  IMAD.HI.U32 R22, R23, R52, RZ ;  /* 0x0000003417167227 */ /* 0x000fe200078e00ff */
[----:B------:R-:W-:-:S03]  /*0da0*/  ISETP.GT.U32.AND P1, PT, R21, R58, PT ;  /* 0x0000003a1500720c */ /* 0x000fc60003f24070 */
[----:B------:R-:W-:Y:S02]  /*0db0*/  IMAD.MOV R33, RZ, RZ, -R25 ;  /* 0x000000ffff217224 */ /* 0x000fe400078e0a19 */
[----:B------:R-:W-:-:S04]  /*0dc0*/  IMAD.HI.U32 R25, R23, R54, RZ ;  /* 0x0000003617197227 */ /* 0x000fc800078e00ff */
[--C-:B------:R-:W-:Y:S01]  /*0dd0*/  @!P3 IMAD.IADD R34, R34, 0x1, -R21.reuse ;  /* 0x000000012222b824 */ /* 0x100fe200078e0a15 */
[C---:B------:R-:W-:Y:S01]  /*0de0*/  ISETP.GT.U32.AND P3, PT, R21.reuse, R30, PT ;  /* 0x0000001e1500720c */ /* 0x040fe20003f64070 */
[----:B------:R-:W-:Y:S01]  /*0df0*/  @!P2 IMAD.IADD R36, R36, 0x1, -R21 ;  /* 0x000000012424a824 */ /* 0x000fe200078e0a15 */
[C---:B------:R-:W-:Y:S01]  /*0e00*/  ISETP.GT.U32.AND P2, PT, R21.reuse, R32, PT ;  /* 0x000000201500720c */ /* 0x040fe20003f44070 */
[----:B------:R-:W-:Y:S01]  /*0e10*/  IMAD.MOV R22, RZ, RZ, -R22 ;  /* 0x000000ffff167224 */ /* 0x000fe200078e0a16 */
[C---:B------:R-:W-:Y:S01]  /*0e20*/  ISETP.GT.U32.AND P6, PT, R21.reuse, R34, PT ;  /* 0x000000221500720c */ /* 0x040fe20003fc4070 */
[C---:B------:R-:W-:Y:S01]  /*0e30*/  IMAD R46, R21.reuse, R46, R48 ;  /* 0x0000002e152e7224 */ /* 0x040fe200078e0230 */
[C---:B------:R-:W-:Y:S01]  /*0e40*/  ISETP.GT.U32.AND P5, PT, R21.reuse, R36, PT ;  /* 0x000000241500720c */ /* 0x040fe20003fa4070 */
[----:B------:R-:W-:Y:S02]  /*0e50*/  IMAD.MOV R25, RZ, RZ, -R25 ;  /* 0x000000ffff197224 */ /* 0x000fe400078e0a19 */
[----:B------:R-:W-:Y:S01]  /*0e60*/  @!P1 IMAD.IADD R58, R58, 0x1, -R21 ;  /* 0x000000013a3a9824 */ /* 0x000fe200078e0a15 */
[C---:B------:R-:W-:Y:S01]  /*0e70*/  ISETP.GT.U32.AND P1, PT, R21.reuse, R38, PT ;  /* 0x000000261500720c */ /* 0x040fe20003f24070 */
[----:B------:R-:W-:-:S02]  /*0e80*/  IMAD R48, R21, R33, R50 ;  /* 0x0000002115307224 */ /* 0x000fc400078e0232 */
[----:B------:R-:W-:Y:S02]  /*0e90*/  IMAD R50, R21, R22, R52 ;  /* 0x0000001615327224 */ /* 0x000fe400078e0234 */
[----:B------:R-:W-:-:S04]  /*0ea0*/  IMAD.HI.U32 R22, R23, R56, RZ ;  /* 0x0000003817167227 */ /* 0x000fc800078e00ff */
[C---:B------:R-:W-:Y:S01]  /*0eb0*/  IMAD R52, R21.reuse, R25, R54 ;  /* 0x0000001915347224 */ /* 0x040fe200078e0236 */
[----:B------:R-:W-:Y:S01]  /*0ec0*/  IABS R25, R19 ;  /* 0x0000001300197213 */ /* 0x000fe20000000000 */
[--C-:B------:R-:W-:Y:S01]  /*0ed0*/  @!P4 IMAD.IADD R26, R26, 0x1, -R21.reuse ;  /* 0x000000011a1ac824 */ /* 0x100fe200078e0a15 */
[C---:B------:R-:W-:Y:S01]  /*0ee0*/  ISETP.GT.U32.AND P4, PT, R21.reuse, R42, PT ;  /* 0x0000002a1500720c */ /* 0x040fe20003f84070 */
[----:B------:R-:W-:Y:S02]  /*0ef0*/  IMAD.MOV R22, RZ, RZ, -R22 ;  /* 0x000000ffff167224 */ /* 0x000fe400078e0a16 */
[----:B------:R-:W-:Y:S01]  /*0f00*/  @!P0 IMAD.IADD R24, R24, 0x1, -R21 ;  /* 0x0000000118188824 */ /* 0x000fe200078e0a15 */
[----:B------:R-:W-:Y:S01]  /*0f10*/  ISETP.GT.U32.AND P0, PT, R21, R40, PT ;  /* 0x000000281500720c */ /* 0x000fe20003f04070 */
[----:B------:R-:W-:-:S04]  /*0f20*/  IMAD.HI.U32 R23, R23, R60, RZ ;  /* 0x0000003c17177227 */ /* 0x000fc800078e00ff */
[----:B------:R-:W-:-:S04]  /*0f30*/  IMAD.HI.U32 R31, R31, R25, RZ ;  /* 0x000000191f1f7227 */ /* 0x000fc800078e00ff */
[C---:B------:R-:W-:Y:S01]  /*0f40*/  IMAD R54, R21.reuse, R22, R56 ;  /* 0x0000001615367224 */ /* 0x040fe200078e0238 */
[----:B------:R-:W-:Y:S01]  /*0f50*/  LOP3.LUT R22, R0, 0xc0, RZ, 0xc0, !PT ;  /* 0x000000c000167812 */ /* 0x000fe200078ec0ff */
[--C-:B------:R-:W-:Y:S01]  /*0f60*/  @!P3 IMAD.IADD R30, R30, 0x1, -R21.reuse ;  /* 0x000000011e1eb824 */ /* 0x100fe200078e0a15 */
[C---:B------:R-:W-:Y:S01]  /*0f70*/  ISETP.GT.U32.AND P3, PT, R21.reuse, R46, PT ;  /* 0x0000002e1500720c */ /* 0x040fe20003f64070 */
[----:B------:R-:W-:Y:S01]  /*0f80*/  @!P2 IMAD.IADD R32, R32, 0x1, -R21 ;  /* 0x000000012020a824 */ /* 0x000fe200078e0a15 */
[C---:B------:R-:W-:Y:S01]  /*0f90*/  ISETP.GT.U32.AND P2, PT, R21.reuse, R48, PT ;  /* 0x000000301500720c */ /* 0x040fe20003f44070 */
[----:B------:R-:W-:Y:S01]  /*0fa0*/  IMAD.MOV R23, RZ, RZ, -R23 ;  /* 0x000000ffff177224 */ /* 0x000fe200078e0a17 */
[----:B------:R-:W-:Y:S01]  /*0fb0*/  SHF.R.U32.HI R22, RZ, 0x2, R22 ;  /* 0x00000002ff167819 */ /* 0x000fe20000011616 */
[----:B------:R-:W-:Y:S02]  /*0fc0*/  IMAD.MOV R31, RZ, RZ, -R31 ;  /* 0x000000ffff1f7224 */ /* 0x000fe400078e0a1f */
[----:B------:R-:W-:Y:S01]  /*0fd0*/  @!P1 IMAD.IADD R38, R38, 0x1, -R21 ;  /* 0x0000000126269824 */ /* 0x000fe200078e0a15 */
[C---:B------:R-:W-:Y:S01]  /*0fe0*/  ISETP.GT.U32.AND P1, PT, R21.reuse, R54, PT ;  /* 0x000000361500720c */ /* 0x040fe20003f24070 */
[----:B------:R-:W-:-:S02]  /*0ff0*/  IMAD R56, R21, R23, R60 ;  /* 0x0000001715387224 */ /* 0x000fc400078e023c */
[----:B------:R-:W-:Y:S02]  /*1000*/  IMAD R23, R20, R31, R25 ;  /* 0x0000001f14177224 */ /* 0x000fe400078e0219 */
[--C-:B------:R-:W-:Y:S01]  /*1010*/  @!P4 IMAD.IADD R42, R42, 0x1, -R21.reuse ;  /* 0x000000012a2ac824 */ /* 0x100fe200078e0a15 */
[C---:B------:R-:W-:Y:S01]  /*1020*/  ISETP.GT.U32.AND P4, PT, R21.reuse, R38, PT ;  /* 0x000000261500720c */ /* 0x040fe20003f84070 */
[--C-:B------:R-:W-:Y:S01]  /*1030*/  @!P5 IMAD.IADD R36, R36, 0x1, -R21.reuse ;  /* 0x000000012424d824 */ /* 0x100fe200078e0a15 */
[----:B------:R-:W-:Y:S01]  /*1040*/  ISETP.GT.U32.AND P5, PT, R21, R52, PT ;  /* 0x000000341500720c */ /* 0x000fe20003fa4070 */
[--C-:B------:R-:W-:Y:S01]  /*1050*/  @!P0 IMAD.IADD R40, R40, 0x1, -R21.reuse ;  /* 0x0000000128288824 */ /* 0x100fe200078e0a15 */
[----:B------:R-:W-:Y:S01]  /*1060*/  ISETP.GT.U32.AND P0, PT, R20, R23, PT ;  /* 0x000000171400720c */ /* 0x000fe20003f04070 */
[--C-:B------:R-:W-:Y:S01]  /*1070*/  @!P3 IMAD.IADD R46, R46, 0x1, -R21.reuse ;  /* 0x000000012e2eb824 */ /* 0x100fe200078e0a15 */
[----:B------:R-:W-:Y:S01]  /*1080*/  ISETP.GE.AND P3, PT, R19, RZ, PT ;  /* 0x000000ff1300720c */ /* 0x000fe20003f66270 */
[--C-:B------:R-:W-:Y:S01]  /*1090*/  @!P2 IMAD.IADD R48, R48, 0x1, -R21.reuse ;  /* 0x000000013030a824 */ /* 0x100fe200078e0a15 */
[C---:B------:R-:W-:Y:S01]  /*10a0*/  ISETP.GT.U32.AND P2, PT, R21.reuse, R56, PT ;  /* 0x000000381500720c */ /* 0x040fe20003f44070 */
[--C-:B------:R-:W-:Y:S01]  /*10b0*/  @!P6 IMAD.IADD R34, R34, 0x1, -R21.reuse ;  /* 0x000000012222e824 */ /* 0x100fe200078e0a15 */
[C---:B------:R-:W-:Y:S01]  /*10c0*/  ISETP.GT.U32.AND P6, PT, R21.reuse, R50, PT ;  /* 0x000000321500720c */ /* 0x040fe20003fc4070 */
[--C-:B------:R-:W-:Y:S01]  /*10d0*/  @!P1 IMAD.IADD R54, R54, 0x1, -R21.reuse ;  /* 0x0000000136369824 */ /* 0x100fe200078e0a15 */
[C---:B------:R-:W-:Y:S01]  /*10e0*/  ISETP.GT.U32.AND P1, PT, R21.reuse, R46, PT ;  /* 0x0000002e1500720c */ /* 0x040fe20003f24070 */
[--C-:B------:R-:W-:Y:S01]  /*10f0*/  @!P4 IMAD.IADD R38, R38, 0x1, -R21.reuse ;  /* 0x000000012626c824 */ /* 0x100fe200078e0a15 */
[C---:B------:R-:W-:Y:S01]  /*1100*/  ISETP.GT.U32.AND P4, PT, R21.reuse, R48, PT ;  /* 0x000000301500720c */ /* 0x040fe20003f84070 */
[----:B------:R-:W-:Y:S01]  /*1110*/  @!P5 IMAD.IADD R52, R52, 0x1, -R21 ;  /* 0x000000013434d824 */ /* 0x000fe200078e0a15 */
[----:B------:R-:W-:Y:S01]  /*1120*/  ISETP.GT.U32.AND P5, PT, R21, R42, PT ;  /* 0x0000002a1500720c */ /* 0x000fe20003fa4070 */
[----:B------:R-:W-:-:S02]  /*1130*/  @!P0 IMAD.IADD R23, R23, 0x1, -R20 ;  /* 0x0000000117178824 */ /* 0x000fc400078e0a14 */
[----:B------:R-:W-:Y:S02]  /*1140*/  IMAD.SHL.U32 R25, R0, 0x2, RZ ;  /* 0x0000000200197824 */ /* 0x000fe400078e00ff */
[--C-:B------:R-:W-:Y:S01]  /*1150*/  @!P2 IMAD.IADD R56, R56, 0x1, -R21.reuse ;  /* 0x000000013838a824 */ /* 0x100fe200078e0a15 */
[----:B------:R-:W-:Y:S01]  /*1160*/  ISETP.GT.U32.AND P0, PT, R20, R23, PT ;  /* 0x000000171400720c */ /* 0x000fe20003f04070 */
[--C-:B------:R-:W-:Y:S01]  /*1170*/  @!P6 IMAD.IADD R50, R50, 0x1, -R21.reuse ;  /* 0x000000013232e824 */ /* 0x100fe200078e0a15 */
[C---:B------:R-:W-:Y:S01]  /*1180*/  ISETP.GT.U32.AND P6, PT, R21.reuse, R40, PT ;  /* 0x000000281500720c */ /* 0x040fe20003fc4070 */
[--C-:B------:R-:W-:Y:S01]  /*1190*/  @!P1 IMAD.IADD R46, R46, 0x1, -R21.reuse ;  /* 0x000000012e2e9824 */ /* 0x100fe200078e0a15 */
[C---:B------:R-:W-:Y:S01]  /*11a0*/  ISETP.GT.U32.AND P1, PT, R21.reuse, R56, PT ;  /* 0x000000381500720c */ /* 0x040fe20003f24070 */
[--C-:B------:R-:W-:Y:S01]  /*11b0*/  @!P4 IMAD.IADD R48, R48, 0x1, -R21.reuse ;  /* 0x000000013030c824 */ /* 0x100fe200078e0a15 */
[----:B------:R-:W-:Y:S01]  /*11c0*/  ISETP.GT.U32.AND P2, PT, R21, R50, PT ;  /* 0x000000321500720c */ /* 0x000fe20003f44070 */
[----:B------:R-:W-:Y:S01]  /*11d0*/  @!P5 IMAD.IADD R42, R42, 0x1, -R21 ;  /* 0x000000012a2ad824 */ /* 0x000fe200078e0a15 */
[----:B------:R-:W-:Y:S01]  /*11e0*/  ISETP.NE.AND P4, PT, R28, RZ, PT ;  /* 0x000000ff1c00720c */ /* 0x000fe20003f85270 */
[-C--:B------:R-:W-:Y:S01]  /*11f0*/  IMAD R77, R77, R69.reuse, RZ ;  /* 0x000000454d4d7224 */ /* 0x080fe200078e02ff */
[----:B------:R-:W-:Y:S01]  /*1200*/  ISETP.GT.U32.AND P5, PT, R21, R52, PT ;  /* 0x000000341500720c */ /* 0x000fe20003fa4070 */
[----:B------:R-:W-:-:S02]  /*1210*/  IMAD R83, R80, R69, RZ ;  /* 0x0000004550537224 */ /* 0x000fc400078e02ff */
[----:B------:R-:W-:Y:S01]  /*1220*/  @!P0 IMAD.IADD R23, R23, 0x1, -R20 ;  /* 0x0000000117178824 */ /* 0x000fe200078e0a14 */
[----:B------:R-:W-:Y:S01]  /*1230*/  ISETP.GE.AND P0, PT, R18, RZ, PT ;  /* 0x000000ff1200720c */ /* 0x000fe20003f06270 */
[--C-:B------:R-:W-:Y:S01]  /*1240*/  @!P6 IMAD.IADD R40, R40, 0x1, -R21.reuse ;  /* 0x000000012828e824 */ /* 0x100fe200078e0a15 */
[----:B------:R-:W-:Y:S01]  /*1250*/  ISETP.GT.U32.AND P6, PT, R21, R54, PT ;  /* 0x000000361500720c */ /* 0x000fe20003fc4070 */
[----:B------:R-:W-:Y:S01]  /*1260*/  @!P1 IMAD.IADD R56, R56, 0x1, -R21 ;  /* 0x0000000138389824 */ /* 0x000fe200078e0a15 */
[----:B------:R-:W-:Y:S01]  /*1270*/  ISETP.GE.AND P1, PT, R16, RZ, PT ;  /* 0x000000ff1000720c */ /* 0x000fe20003f26270 */
[----:B------:R-:W-:Y:S01]  /*1280*/  @!P3 IMAD.MOV R23, RZ, RZ, -R23 ;  /* 0x000000ffff17b224 */ /* 0x000fe200078e0a17 */
[----:B------:R-:W-:Y:S01]  /*1290*/  ISETP.GE.AND P3, PT, R13, RZ, PT ;  /* 0x000000ff0d00720c */ /* 0x000fe20003f66270 */
[--C-:B------:R-:W-:Y:S01]  /*12a0*/  @!P2 IMAD.IADD R50, R50, 0x1, -R21.reuse ;  /* 0x000000013232a824 */ /* 0x100fe200078e0a15 */
[----:B------:R-:W-:Y:S01]  /*12b0*/  @!P4 LOP3.LUT R23, RZ, R28, RZ, 0x33, !PT ;  /* 0x0000001cff17c212 */ /* 0x000fe200078e33ff */
[--C-:B------:R-:W-:Y:S01]  /*12c0*/  @!P5 IMAD.IADD R52, R52, 0x1, -R21.reuse ;  /* 0x000000013434d824 */ /* 0x100fe200078e0a15 */
[----:B------:R-:W-:Y:S01]  /*12d0*/  ISETP.GE.AND P2, PT, R17, RZ, PT ;  /* 0x000000ff1100720c */ /* 0x000fe20003f46270 */
[-C--:B------:R-:W-:Y:S01]  /*12e0*/  IMAD R82, R79, R69.reuse, RZ ;  /* 0x000000454f527224 */ /* 0x080fe200078e02ff */
[----:B------:R-:W-:Y:S01]  /*12f0*/  ISETP.GE.AND P4, PT, R14, RZ, PT ;  /* 0x000000ff0e00720c */ /* 0x000fe20003f86270 */
[----:B------:R-:W-:Y:S01]  /*1300*/  @!P0 IMAD.MOV R24, RZ, RZ, -R24 ;  /* 0x000000ffff188224 */ /* 0x000fe200078e0a18 */
[----:B------:R-:W-:Y:S01]  /*1310*/  ISETP.GE.AND P5, PT, R15, RZ, PT ;  /* 0x000000ff0f00720c */ /* 0x000fe20003fa6270 */
[----:B------:R-:W-:Y:S01]  /*1320*/  IMAD R23, R23, UR4, RZ ;  /* 0x0000000417177c24 */ /* 0x000fe2000f8e02ff */
[----:B------:R-:W-:Y:S01]  /*1330*/  ISETP.GE.AND P0, PT, R12, RZ, PT ;  /* 0x000000ff0c00720c */ /* 0x000fe20003f06270 */
[----:B------:R-:W-:Y:S01]  /*1340*/  @!P1 IMAD.MOV R30, RZ, RZ, -R30 ;  /* 0x000000ffff1e9224 */ /* 0x000fe200078e0a1e */
[----:B------:R-:W-:Y:S01]  /*1350*/  ISETP.GE.AND P1, PT, R10, RZ, PT ;  /* 0x000000ff0a00720c */ /* 0x000fe20003f26270 */
[----:B------:R-:W-:Y:S01]  /*1360*/  @!P3 IMAD.MOV R36, RZ, RZ, -R36 ;  /* 0x000000ffff24b224 */ /* 0x000fe200078e0a24 */
[----:B------:R-:W-:Y:S01]  /*1370*/  ISETP.GE.AND P3, PT, R7, RZ, PT ;  /* 0x000000ff0700720c */ /* 0x000fe20003f66270 */
[----:B------:R-:W-:Y:S01]  /*1380*/  ULDC UR4, c[0x0][0x240] ;  /* 0x0000900000047ab9 */ /* 0x000fe20000000800 */
[----:B------:R-:W-:Y:S01]  /*1390*/  @!P6 IMAD.IADD R54, R54, 0x1, -R21 ;  /* 0x000000013636e824 */ /* 0x000fe200078e0a15 */
[----:B------:R-:W-:Y:S01]  /*13a0*/  LOP3.LUT R21, R2, 0x8, RZ, 0xfc, !PT ;  /* 0x0000000802157812 */ /* 0x000fe200078efcff */
[----:B------:R-:W-:Y:S01]  /*13b0*/  @!P2 IMAD.MOV R26, RZ, RZ, -R26 ;  /* 0x000000ffff1aa224 */ /* 0x000fe200078e0a1a */
[----:B------:R-:W-:Y:S01]  /*13c0*/  ISETP.GE.AND P2, PT, R11, RZ, PT ;  /* 0x000000ff0b00720c */ /* 0x000fe20003f46270 */
        /* <DEDUP_REMOVED lines=9> */
[----:B------:R-:W-:Y:S01]  /*1460*/  LOP3.LUT R20, R22, 0x1fe, R25, 0x78, !PT ;  /* 0x000001fe16147812 */ /* 0x000fe200078e7819 */
[----:B------:R-:W-:-:S02]  /*1470*/  IMAD R21, R21, R69, RZ ;  /* 0x0000004515157224 */ /* 0x000fc400078e02ff */
[----:B------:R-:W-:Y:S01]  /*1480*/  @!P2 IMAD.MOV R40, RZ, RZ, -R40 ;  /* 0x000000ffff28a224 */ /* 0x000fe200078e0a28 */
[----:B------:R-:W-:Y:S01]  /*1490*/  ISETP.GE.AND P2, PT, R5, RZ, PT ;  /* 0x000000ff0500720c */ /* 0x000fe20003f46270 */
[----:B------:R-:W-:Y:S01]  /*14a0*/  @!P4 IMAD.MOV R48, RZ, RZ, -R48 ;  /* 0x000000ffff30c224 */ /* 0x000fe200078e0a30 */
[----:B------:R-:W-:Y:S01]  /*14b0*/  ISETP.NE.AND P4, PT, R29, RZ, PT ;  /* 0x000000ff1d00720c */ /* 0x000fe20003f85270 */
[----:B------:R-:W-:Y:S01]  /*14c0*/  @!P5 IMAD.MOV R46, RZ, RZ, -R46 ;  /* 0x000000ffff2ed224 */ /* 0x000fe200078e0a2e */
[----:B------:R-:W-:Y:S01]  /*14d0*/  ISETP.GE.AND P5, PT, R3, RZ, PT ;  /* 0x000000ff0300720c */ /* 0x000fe20003fa6270 */
[----:B------:R-:W-:Y:S01]  /*14e0*/  @!P0 IMAD.MOV R52, RZ, RZ, -R52 ;  /* 0x000000ffff348224 */ /* 0x000fe200078e0a34 */
[----:B------:R-:W-:Y:S01]  /*14f0*/  LOP3.LUT R29, RZ, R29, RZ, 0x33, !PT ;  /* 0x0000001dff1d7212 */ /* 0x000fe200078e33ff */
[----:B------:R-:W-:Y:S01]  /*1500*/  @!P1 IMAD.MOV R56, RZ, RZ, -R56 ;  /* 0x000000ffff389224 */ /* 0x000fe200078e0a38 */
[----:B------:R-:W-:Y:S01]  /*1510*/  LEA R66, P0, R23, UR6, 0x1 ;  /* 0x0000000617427c11 */ /* 0x000fe2000f8008ff */
[----:B------:R-:W-:Y:S01]  /*1520*/  IMAD R22, R2, R69, RZ ;  /* 0x0000004502167224 */ /* 0x000fe200078e02ff */
[----:B------:R-:W-:-:S02]  /*1530*/  SEL R24, R29, R24, !P4 ;  /* 0x000000181d187207 */ /* 0x000fc40006000000 */
[C---:B------:R-:W-:Y:S01]  /*1540*/  SEL R26, R29.reuse, R26, !P4 ;  /* 0x0000001a1d1a7207 */ /* 0x040fe20006000000 */
[----:B------:R-:W-:Y:S01]  /*1550*/  @!P2 IMAD.MOV R54, RZ, RZ, -R54 ;  /* 0x000000ffff36a224 */ /* 0x000fe200078e0a36 */
[C---:B------:R-:W-:Y:S01]  /*1560*/  SEL R32, R29.reuse, R32, !P4 ;  /* 0x000000201d207207 */ /* 0x040fe20006000000 */
[----:B------:R-:W-:Y:S01]  /*1570*/  IMAD R24, R24, UR4, RZ ;  /* 0x0000000418187c24 */ /* 0x000fe2000f8e02ff */
[C---:B------:R-:W-:Y:S01]  /*1580*/  SEL R34, R29.reuse, R34, !P4 ;  /* 0x000000221d227207 */ /* 0x040fe20006000000 */
[----:B------:R-:W-:Y:S01]  /*1590*/  @!P5 IMAD.MOV R58, RZ, RZ, -R58 ;  /* 0x000000ffff3ad224 */ /* 0x000fe200078e0a3a */
[C---:B------:R-:W-:Y:S01]  /*15a0*/  SEL R36, R29.reuse, R36, !P4 ;  /* 0x000000241d247207 */ /* 0x040fe20006000000 */
[----:B------:R-:W-:Y:S01]  /*15b0*/  IMAD R26, R26, UR4, RZ ;  /* 0x000000041a1a7c24 */ /* 0x000fe2000f8e02ff */
[----:B------:R-:W-:Y:S01]  /*15c0*/  SEL R40, R29, R40, !P4 ;  /* 0x000000281d287207 */ /* 0x000fe20006000000 */
[----:B------:R-:W-:Y:S01]  /*15d0*/  IMAD R32, R32, UR4, RZ ;  /* 0x0000000420207c24 */ /* 0x000fe2000f8e02ff */
[----:B------:R-:W-:Y:S01]  /*15e0*/  LEA.HI.X.SX32 R67, R23, UR7, 0x1, P0 ;  /* 0x0000000717437c11 */ /* 0x000fe200080f0eff */
[----:B------:R-:W-:Y:S01]  /*15f0*/  ULDC.64 UR6, c[0x0][0x218] ;  /* 0x0000860000067ab9 */ /* 0x000fe20000000a00 */
[C---:B------:R-:W-:Y:S01]  /*1600*/  SEL R46, R29.reuse, R46, !P4 ;  /* 0x0000002e1d2e7207 */ /* 0x040fe20006000000 */
[----:B------:R-:W-:Y:S01]  /*1610*/  IMAD R34, R34, UR4, RZ ;  /* 0x0000000422227c24 */ /* 0x000fe2000f8e02ff */
        /* <DEDUP_REMOVED lines=10> */
[----:B------:R-:W-:Y:S01]  /*16c0*/  LEA R104, P2, R24, UR6, 0x1 ;  /* 0x0000000618687c11 */ /* 0x000fe2000f8408ff */
[----:B------:R-:W-:Y:S01]  /*16d0*/  IMAD R50, R50, UR4, RZ ;  /* 0x0000000432327c24 */ /* 0x000fe2000f8e02ff */
[C---:B------:R-:W-:Y:S01]  /*16e0*/  SEL R30, R29.reuse, R30, !P4 ;  /* 0x0000001e1d1e7207 */ /* 0x040fe20006000000 */
[----:B------:R-:W-:Y:S01]  /*16f0*/  IMAD R52, R52, UR4, RZ ;  /* 0x0000000434347c24 */ /* 0x000fe2000f8e02ff */
[C---:B------:R-:W-:Y:S01]  /*1700*/  SEL R38, R29.reuse, R38, !P4 ;  /* 0x000000261d267207 */ /* 0x040fe20006000000 */
[----:B------:R-:W-:Y:S01]  /*1710*/  IMAD R56, R56, UR4, RZ ;  /* 0x0000000438387c24 */ /* 0x000fe2000f8e02ff */
[C---:B------:R-:W-:Y:S01]  /*1720*/  SEL R54, R29.reuse, R54, !P4 ;  /* 0x000000361d367207 */ /* 0x040fe20006000000 */
[----:B------:R-:W-:Y:S01]  /*1730*/  IMAD R30, R30, UR4, RZ ;  /* 0x000000041e1e7c24 */ /* 0x000fe2000f8e02ff */
[----:B------:R-:W-:Y:S01]  /*1740*/  SEL R29, R29, R58, !P4 ;  /* 0x0000003a1d1d7207 */ /* 0x000fe20006000000 */
[----:B------:R-:W-:Y:S01]  /*1750*/  IMAD R38, R38, UR4, RZ ;  /* 0x0000000426267c24 */ /* 0x000fe2000f8e02ff */
[----:B------:R-:W-:Y:S01]  /*1760*/  LEA.HI.X.SX32 R23, R24, UR7, 0x1, P2 ;  /* 0x0000000718177c11 */ /* 0x000fe200090f0eff */
[----:B------:R-:W-:Y:S01]  /*1770*/  IMAD R63, R54, UR4, RZ ;  /* 0x00000004363f7c24 */ /* 0x000fe2000f8e02ff */
[----:B------:R-:W-:Y:S01]  /*1780*/  LEA R105, P1, R26, UR6, 0x1 ;  /* 0x000000061a697c11 */ /* 0x000fe2000f8208ff */
[----:B------:R-:W-:Y:S01]  /*1790*/  IMAD R29, R29, UR4, RZ ;  /* 0x000000041d1d7c24 */ /* 0x000fe2000f8e02ff */
[----:B------:R-:W-:Y:S01]  /*17a0*/  LEA R107, P4, R32, UR6, 0x1 ;  /* 0x00000006206b7c11 */ /* 0x000fe2000f8808ff */
[----:B------:R-:W-:Y:S01]  /*17b0*/  UMOV UR4, URZ ;  /* 0x0000003f00047c82 */ /* 0x000fe20008000000 */
[----:B------:R-:W-:Y:S01]  /*17c0*/  LEA R108, P6, R34, UR6, 0x1 ;  /* 0x00000006226c7c11 */ /* 0x000fe2000f8c08ff */
[----:B------:R-:W-:Y:S01]  /*17d0*/  UIADD3.X UR9, UR4, 0x40000040, URZ, UP0, !UPT ;  /* 0x4000004004097890 */ /* 0x000fe200087fe43f */
[----:B------:R-:W-:-:S02]  /*17e0*/  LEA R60, P5, R36, UR6, 0x1 ;  /* 0x00000006243c7c11 */ /* 0x000fc4000f8a08ff */
[----:B------:R-:W-:Y:S02]  /*17f0*/  CS2R R24, SRZ ;  /* 0x0000000000187805 */ /* 0x000fe4000001ff00 */
[----:B------:R-:W-:Y:S01]  /*1800*/  LEA R46, P2, R40, UR6, 0x1 ;  /* 0x00000006282e7c11 */ /* 0x000fe2000f8408ff */
[----:B------:R-:W-:Y:S01]  /*1810*/  UIADD3.64 UR16, UR8, 0x80, URZ ;  /* 0x0000008008107897 */ /* 0x000fe2000fffe03f */
[----:B------:R-:W-:Y:S02]  /*1820*/  LEA.HI.X.SX32 R45, R26, UR7, 0x1, P1 ;  /* 0x000000071a2d7c11 */ /* 0x000fe400088f0eff */
[----:B------:R-:W-:Y:S02]  /*1830*/  CS2R R26, SRZ ;  /* 0x00000000001a7805 */ /* 0x000fe4000001ff00 */
[----:B------:R-:W-:Y:S02]  /*1840*/  LEA.HI.X.SX32 R42, R32, UR7, 0x1, P4 ;  /* 0x00000007202a7c11 */ /* 0x000fe4000a0f0eff */
[----:B------:R-:W-:-:S02]  /*1850*/  CS2R R32, SRZ ;  /* 0x0000000000207805 */ /* 0x000fc4000001ff00 */
[----:B------:R-:W-:Y:S02]  /*1860*/  LEA.HI.X.SX32 R49, R34, UR7, 0x1, P6 ;  /* 0x0000000722317c11 */ /* 0x000fe4000b0f0eff */
[----:B------:R-:W-:Y:S02]  /*1870*/  CS2R R34, SRZ ;  /* 0x0000000000227805 */ /* 0x000fe4000001ff00 */
[----:B------:R-:W-:Y:S02]  /*1880*/  LEA.HI.X.SX32 R53, R36, UR7, 0x1, P5 ;  /* 0x0000000724357c11 */ /* 0x000fe4000a8f0eff */
[----:B------:R-:W-:Y:S02]  /*1890*/  CS2R R36, SRZ ;  /* 0x0000000000247805 */ /* 0x000fe4000001ff00 */
[----:B------:R-:W-:Y:S01]  /*18a0*/  LEA.HI.X.SX32 R87, R40, UR7, 0x1, P2 ;  /* 0x0000000728577c11 */ /* 0x000fe200090f0eff */
[----:B------:R-:W-:Y:S01]  /*18b0*/  UIADD3.64 UR20, UR8, 0x100, URZ ;  /* 0x0000010008147897 */ /* 0x000fe2000fffe03f */
[----:B------:R-:W-:-:S02]  /*18c0*/  LEA R57, P1, R95, UR6, 0x1 ;  /* 0x000000065f397c11 */ /* 0x000fc4000f8208ff */
[----:B------:R-:W-:Y:S02]  /*18d0*/  LEA R62, P4, R48, UR6, 0x1 ;  /* 0x00000006303e7c11 */ /* 0x000fe4000f8808ff */
[----:B------:R-:W-:Y:S02]  /*18e0*/  LEA R54, P6, R50, UR6, 0x1 ;  /* 0x0000000632367c11 */ /* 0x000fe4000f8c08ff */
[----:B------:R-:W-:Y:S02]  /*18f0*/  LEA R98, P5, R52, UR6, 0x1 ;  /* 0x0000000634627c11 */ /* 0x000fe4000f8a08ff */
[----:B------:R-:W-:Y:S02]  /*1900*/  LEA R114, P2, R56, UR6, 0x1 ;  /* 0x0000000638727c11 */ /* 0x000fe4000f8408ff */
[----:B------:R-:W-:Y:S02]  /*1910*/  LEA R106, P0, R30, UR6, 0x1 ;  /* 0x000000061e6a7c11 */ /* 0x000fe4000f8008ff */
[----:B------:R-:W-:-:S02]  /*1920*/  LEA R55, P3, R38, UR6, 0x1 ;  /* 0x0000000626377c11 */ /* 0x000fc4000f8608ff */
[----:B------:R-:W-:Y:S02]  /*1930*/  LEA.HI.X.SX32 R95, R95, UR7, 0x1, P1 ;  /* 0x000000075f5f7c11 */ /* 0x000fe400088f0eff */
[----:B------:R-:W-:Y:S02]  /*1940*/  LEA.HI.X.SX32 R96, R48, UR7, 0x1, P4 ;  /* 0x0000000730607c11 */ /* 0x000fe4000a0f0eff */
[----:B------:R-:W-:Y:S02]  /*1950*/  LEA.HI.X.SX32 R89, R50, UR7, 0x1, P6 ;  /* 0x0000000732597c11 */ /* 0x000fe4000b0f0eff */
[----:B------:R-:W-:Y:S02]  /*1960*/  LEA.HI.X.SX32 R97, R52, UR7, 0x1, P5 ;  /* 0x0000000734617c11 */ /* 0x000fe4000a8f0eff */
[----:B------:R-:W-:Y:S02]  /*1970*/  LEA.HI.X.SX32 R115, R56, UR7, 0x1, P2 ;  /* 0x0000000738737c11 */ /* 0x000fe400090f0eff */
[----:B------:R-:W-:-:S02]  /*1980*/  LEA.HI.X.SX32 R47, R30, UR7, 0x1, P0 ;  /* 0x000000071e2f7c11 */ /* 0x000fc400080f0eff */
[----:B------:R-:W-:Y:S02]  /*1990*/  CS2R R30, SRZ ;  /* 0x00000000001e7805 */ /* 0x000fe4000001ff00 */
[----:B------:R-:W-:Y:S02]  /*19a0*/  LEA.HI.X.SX32 R94, R38, UR7, 0x1, P3 ;  /* 0x00000007265e7c11 */ /* 0x000fe400098f0eff */
[----:B------:R-:W-:Y:S02]  /*19b0*/  CS2R R38, SRZ ;  /* 0x0000000000267805 */ /* 0x000fe4000001ff00 */
[----:B------:R-:W-:Y:S02]  /*19c0*/  LEA R112, P1, R29, UR6, 0x1 ;  /* 0x000000061d707c11 */ /* 0x000fe4000f8208ff */
[C---:B------:R-:W-:Y:S02]  /*19d0*/  LOP3.LUT R40, R2.reuse, 0x30, RZ, 0xfc, !PT ;  /* 0x0000003002287812 */ /* 0x040fe400078efcff */
[----:B------:R-:W-:-:S02]  /*19e0*/  LOP3.LUT R48, R2, 0x28, RZ, 0xfc, !PT ;  /* 0x0000002802307812 */ /* 0x000fc400078efcff */
[----:B------:R-:W-:Y:S01]  /*19f0*/  LOP3.LUT R50, R2, 0x24, RZ, 0xfc, !PT ;  /* 0x0000002402327812 */ /* 0x000fe200078efcff */
[-C--:B------:R-:W-:Y:S01]  /*1a00*/  IMAD R40, R40, R69.reuse, RZ ;  /* 0x0000004528287224 */ /* 0x080fe200078e02ff */
[----:B------:R-:W-:Y:S01]  /*1a10*/  LOP3.LUT R52, R2, 0x1c, RZ, 0xfc, !PT ;  /* 0x0000001c02347812 */ /* 0x000fe200078efcff */
[-C--:B------:R-:W-:Y:S01]  /*1a20*/  IMAD R48, R48, R69.reuse, RZ ;  /* 0x0000004530307224 */ /* 0x080fe200078e02ff */
[----:B------:R-:W-:Y:S01]  /*1a30*/  LOP3.LUT R56, R2, 0x18, RZ, 0xfc, !PT ;  /* 0x0000001802387812 */ /* 0x000fe200078efcff */
[-C--:B------:R-:W-:Y:S01]  /*1a40*/  IMAD R50, R50, R69.reuse, RZ ;  /* 0x0000004532327224 */ /* 0x080fe200078e02ff */
[----:B------:R-:W-:Y:S01]  /*1a50*/  LOP3.LUT R58, R2, 0x14, RZ, 0xfc, !PT ;  /* 0x00000014023a7812 */ /* 0x000fe200078efcff */
[-C--:B------:R-:W-:Y:S01]  /*1a60*/  IMAD R52, R52, R69.reuse, RZ ;  /* 0x0000004534347224 */ /* 0x080fe200078e02ff */
[----:B------:R-:W-:Y:S01]  /*1a70*/  LEA R61, P0, R88, UR6, 0x1 ;  /* 0x00000006583d7c11 */ /* 0x000fe2000f8008ff */
[-C--:B------:R-:W-:Y:S01]  /*1a80*/  IMAD R56, R56, R69.reuse, RZ ;  /* 0x0000004538387224 */ /* 0x080fe200078e02ff */
[----:B------:R-:W-:Y:S01]  /*1a90*/  LEA R90, P3, R63, UR6, 0x1 ;  /* 0x000000063f5a7c11 */ /* 0x000fe2000f8608ff */
[----:B------:R-:W-:Y:S01]  /*1aa0*/  IMAD R58, R58, R69, RZ ;  /* 0x000000453a3a7224 */ /* 0x000fe200078e02ff */
[----:B------:R-:W-:-:S02]  /*1ab0*/  LEA.HI.X.SX32 R113, R29, UR7, 0x1, P1 ;  /* 0x000000071d717c11 */ /* 0x000fc400088f0eff */
[----:B------:R-:W-:Y:S02]  /*1ac0*/  CS2R R28, SRZ ;  /* 0x00000000001c7805 */ /* 0x000fe4000001ff00 */
[----:B------:R-:W-:Y:S02]  /*1ad0*/  LEA.HI.X.SX32 R88, R88, UR7, 0x1, P0 ;  /* 0x0000000758587c11 */ /* 0x000fe400080f0eff */
[----:B------:R-:W-:Y:S02]  /*1ae0*/  LEA.HI.X.SX32 R63, R63, UR7, 0x1, P3 ;  /* 0x000000073f3f7c11 */ /* 0x000fe400098f0eff */
[----:B------:R-:W-:-:S07]  /*1af0*/  LOP3.LUT R81, R20, 0x40, RZ, 0x3c, !PT ;  /* 0x0000004014517812 */ /* 0x000fce00078e3cff */
.L_x_1:
[----:B------:R-:W-:Y:S01]  /*1b00*/  ISETP.GE.AND P0, PT, R2, UR24, PT ;  /* 0x0000001802007c0c */ /* 0x000fe2000bf06270 */
[----:B------:R-:W-:Y:S01]  /*1b10*/  IMAD.WIDE R68, R22, 0x2, R66 ;  /* 0x0000000216447825 */ /* 0x000fe200078e0242 */
[----:B------:R-:W-:Y:S02]  /*1b20*/  LOP3.LUT R70, R2, 0x8, RZ, 0xfc, !PT ;  /* 0x0000000802467812 */ /* 0x000fe400078efcff */
[----:B------:R-:W-:Y:S02]  /*1b30*/  PRMT R86, RZ, 0x7610, R86 ;  /* 0x00007610ff567816 */ /* 0x000fe40000000056 */
[----:B------:R-:W-:Y:S02]  /*1b40*/  ISETP.GE.AND P1, PT, R70, UR24, PT ;  /* 0x0000001846007c0c */ /* 0x000fe4000bf26270 */
[----:B------:R-:W-:Y:S02]  /*1b50*/  LOP3.LUT R70, R2, 0x10, RZ, 0xfc, !PT ;  /* 0x0000001002467812 */ /* 0x000fe400078efcff */
[----:B------:R-:W-:-:S03]  /*1b60*/  PRMT R93, RZ, 0x7610, R93 ;  /* 0x00007610ff5d7816 */ /* 0x000fc6000000005d */
[----:B------:R0:W2:Y:S01]  /*1b70*/  @!P0 LDG.E.U16 R86, desc[UR14][R68.64] ;  /* 0x0000000e44568981 */ /* 0x0000a2000c1e1500 */
[----:B------:R-:W-:Y:S02]  /*1b80*/  ISETP.GE.AND P0, PT, R70, UR24, PT ;  /* 0x0000001846007c0c */ /* 0x000fe4000bf06270 */
[----:B------:R-:W-:Y:S02]  /*1b90*/  LOP3.LUT R70, R2, 0x18, RZ, 0xfc, !PT ;  /* 0x0000001802467812 */ /* 0x000fe400078efcff */
[----:B------:R-:W-:Y:S01]  /*1ba0*/  PRMT R85, RZ, 0x7610, R85 ;  /* 0x00007610ff557816 */ /* 0x000fe20000000055 */
[----:B0-----:R-:W-:-:S05]  /*1bb0*/  IMAD.WIDE R68, R21, 0x2, R66 ;  /* 0x0000000215447825 */ /* 0x001fca00078e0242 */
[----:B------:R0:W3:Y:S01]  /*1bc0*/  @!P1 LDG.E.U16 R93, desc[UR14][R68.64] ;  /* 0x0000000e445d9981 */ /* 0x0000e2000c1e1500 */
[----:B------:R-:W-:Y:S02]  /*1bd0*/  ISETP.GE.AND P1, PT, R70, UR24, PT ;  /* 0x0000001846007c0c */ /* 0x000fe4000bf26270 */
[----:B------:R-:W-:Y:S01]  /*1be0*/  LOP3.LUT R70, R2, 0x20, RZ, 0xfc, !PT ;  /* 0x0000002002467812 */ /* 0x000fe200078efcff */
[----:B0-----:R-:W-:Y:S01]  /*1bf0*/  IMAD.WIDE R68, R64, 0x2, R66 ;  /* 0x0000000240447825 */ /* 0x001fe200078e0242 */
[----:B------:R-:W-:-:S04]  /*1c00*/  PRMT R92, RZ, 0x7610, R92 ;  /* 0x00007610ff5c7816 */ /* 0x000fc8000000005c */
[----:B------:R0:W4:Y:S01]  /*1c10*/  @!P0 LDG.E.U16 R85, desc[UR14][R68.64] ;  /* 0x0000000e44558981 */ /* 0x000122000c1e1500 */
[----:B------:R-:W-:Y:S02]  /*1c20*/  ISETP.GE.AND P0, PT, R70, UR24, PT ;  /* 0x0000001846007c0c */ /* 0x000fe4000bf06270 */
[----:B------:R-:W-:Y:S01]  /*1c30*/  PRMT R84, RZ, 0x7610, R84 ;  /* 0x00007610ff547816 */ /* 0x000fe20000000054 */
[----:B0-----:R-:W-:-:S05]  /*1c40*/  IMAD.WIDE R68, R56, 0x2, R66 ;  /* 0x0000000238447825 */ /* 0x001fca00078e0242 */
[----:B------:R0:W5:Y:S01]  /*1c50*/  @!P1 LDG.E.U16 R92, desc[UR14][R68.64] ;  /* 0x0000000e445c9981 */ /* 0x000162000c1e1500 */
[----:B------:R-:W-:-:S04]  /*1c60*/  LOP3.LUT R70, R2, 0x28, RZ, 0xfc, !PT ;  /* 0x0000002802467812 */ /* 0x000fc800078efcff */
[----:B------:R-:W-:Y:S01]  /*1c70*/  ISETP.GE.AND P1, PT, R70, UR24, PT ;  /* 0x0000001846007c0c */ /* 0x000fe2000bf26270 */
[----:B0-----:R-:W-:-:S05]  /*1c80*/  IMAD.WIDE R68, R59, 0x2, R66 ;  /* 0x000000023b447825 */ /* 0x001fca00078e0242 */
[----:B------:R0:W3:Y:S01]  /*1c90*/  @!P0 LDG.E.U16 R84, desc[UR14][R68.64] ;  /* 0x0000000e44548981 */ /* 0x0000e2000c1e1500 */
[C---:B------:R-:W-:Y:S02]  /*1ca0*/  LOP3.LUT R70, R2.reuse, 0x4, RZ, 0xfc, !PT ;  /* 0x0000000402467812 */ /* 0x040fe400078efcff */
[----:B------:R-:W-:Y:S02]  /*1cb0*/  LOP3.LUT R72, R2, 0x14, RZ, 0xfc, !PT ;  /* 0x0000001402487812 */ /* 0x000fe400078efcff */
[----:B------:R-:W-:Y:S02]  /*1cc0*/  PRMT R91, RZ, 0x7610, R91 ;  /* 0x00007610ff5b7816 */ /* 0x000fe4000000005b */
[----:B------:R-:W-:Y:S02]  /*1cd0*/  ISETP.GE.AND P4, PT, R70, UR24, PT ;  /* 0x0000001846007c0c */ /* 0x000fe4000bf86270 */
[----:B------:R-:W-:Y:S01]  /*1ce0*/  ISETP.GE.AND P0, PT, R72, UR24, PT ;  /* 0x0000001848007c0c */ /* 0x000fe2000bf06270 */
[----:B0-----:R-:W-:Y:S01]  /*1cf0*/  IMAD.WIDE R68, R48, 0x2, R66 ;  /* 0x0000000230447825 */ /* 0x001fe200078e0242 */
[----:B------:R-:W-:-:S02]  /*1d00*/  LOP3.LUT R71, R2, 0xc, RZ, 0xfc, !PT ;  /* 0x0000000c02477812 */ /* 0x000fc400078efcff */
[----:B------:R-:W-:Y:S02]  /*1d10*/  LOP3.LUT R72, R2, 0x1c, RZ, 0xfc, !PT ;  /* 0x0000001c02487812 */ /* 0x000fe400078efcff */
[----:B------:R0:W5:Y:S01]  /*1d20*/  @!P1 LDG.E.U16 R91, desc[UR14][R68.64] ;  /* 0x0000000e445b9981 */ /* 0x000162000c1e1500 */
[----:B------:R-:W-:Y:S02]  /*1d30*/  ISETP.GE.AND P5, PT, R71, UR24, PT ;  /* 0x0000001847007c0c */ /* 0x000fe4000bfa6270 */
[----:B------:R-:W-:Y:S02]  /*1d40*/  PRMT R103, RZ, 0x7610, R103 ;  /* 0x00007610ff677816 */ /* 0x000fe40000000067 */
[----:B------:R-:W-:Y:S02]  /*1d50*/  ISETP.GE.AND P1, PT, R72, UR24, PT ;  /* 0x0000001848007c0c */ /* 0x000fe4000bf26270 */
[C---:B------:R-:W-:Y:S02]  /*1d60*/  LOP3.LUT R70, R2.reuse, 0x24, RZ, 0xfc, !PT ;  /* 0x0000002402467812 */ /* 0x040fe400078efcff */
[C---:B------:R-:W-:Y:S01]  /*1d70*/  LOP3.LUT R71, R2.reuse, 0x2c, RZ, 0xfc, !PT ;  /* 0x0000002c02477812 */ /* 0x040fe200078efcff */
[----:B0-----:R-:W-:Y:S01]  /*1d80*/  IMAD.WIDE R68, R77, 0x2, R66 ;  /* 0x000000024d447825 */ /* 0x001fe200078e0242 */
[----:B------:R-:W-:-:S02]  /*1d90*/  LOP3.LUT R72, R2, 0x30, RZ, 0xfc, !PT ;  /* 0x0000003002487812 */ /* 0x000fc400078efcff */
[----:B------:R-:W-:Y:S02]  /*1da0*/  ISETP.GE.AND P2, PT, R70, UR24, PT ;  /* 0x0000001846007c0c */ /* 0x000fe4000bf46270 */
[----:B------:R0:W5:Y:S01]  /*1db0*/  @!P4 LDG.E.U16 R103, desc[UR14][R68.64] ;  /* 0x0000000e4467c981 */ /* 0x000162000c1e1500 */
[----:B------:R-:W-:Y:S01]  /*1dc0*/  ISETP.GE.AND P3, PT, R71, UR24, PT ;  /* 0x0000001847007c0c */ /* 0x000fe2000bf66270 */
[----:B------:R-:W-:Y:S01]  /*1dd0*/  IMAD.WIDE R70, R58, 0x2, R66 ;  /* 0x000000023a467825 */ /* 0x000fe200078e0242 */
[----:B------:R-:W-:Y:S02]  /*1de0*/  ISETP.GE.AND P4, PT, R72, UR24, PT ;  /* 0x0000001848007c0c */ /* 0x000fe4000bf86270 */
[----:B------:R-:W-:Y:S01]  /*1df0*/  PRMT R102, RZ, 0x7610, R102 ;  /* 0x00007610ff667816 */ /* 0x000fe20000000066 */
[----:B------:R-:W-:Y:S01]  /*1e00*/  IMAD.WIDE R72, R52, 0x2, R66 ;  /* 0x0000000234487825 */ /* 0x000fe200078e0242 */
[----:B------:R-:W-:Y:S02]  /*1e10*/  PRMT R101, RZ, 0x7610, R101 ;  /* 0x00007610ff657816 */ /* 0x000fe40000000065 */
[----:B------:R-:W-:Y:S01]  /*1e20*/  PRMT R100, RZ, 0x7610, R100 ;  /* 0x00007610ff647816 */ /* 0x000fe20000000064 */
[----:B0-----:R-:W-:Y:S01]  /*1e30*/  IMAD.WIDE R68, R65, 0x2, R66 ;  /* 0x0000000241447825 */ /* 0x001fe200078e0242 */
[----:B------:R-:W-:-:S02]  /*1e40*/  LOP3.LUT R109, R2, 0x34, RZ, 0xfc, !PT ;  /* 0x00000034026d7812 */ /* 0x000fc400078efcff */
[----:B------:R0:W5:Y:S01]  /*1e50*/  @!P0 LDG.E.U16 R101, desc[UR14][R70.64] ;  /* 0x0000000e46658981 */ /* 0x000162000c1e1500 */
[----:B------:R-:W-:-:S03]  /*1e60*/  ISETP.GE.AND P0, PT, R79, UR24, PT ;  /* 0x000000184f007c0c */ /* 0x000fc6000bf06270 */
[----:B------:R1:W5:Y:S01]  /*1e70*/  @!P5 LDG.E.U16 R102, desc[UR14][R68.64] ;  /* 0x0000000e4466d981 */ /* 0x000362000c1e1500 */
[----:B------:R-:W-:-:S03]  /*1e80*/  ISETP.GE.AND P5, PT, R109, UR24, PT ;  /* 0x000000186d007c0c */ /* 0x000fc6000bfa6270 */
[----:B------:R1:W5:Y:S01]  /*1e90*/  @!P1 LDG.E.U16 R100, desc[UR14][R72.64] ;  /* 0x0000000e48649981 */ /* 0x000362000c1e1500 */
[----:B------:R-:W-:Y:S01]  /*1ea0*/  ISETP.GE.AND P1, PT, R80, UR24, PT ;  /* 0x0000001850007c0c */ /* 0x000fe2000bf26270 */
[----:B0-----:R-:W-:Y:S01]  /*1eb0*/  IMAD.WIDE R70, R40, 0x2, R66 ;  /* 0x0000000228467825 */ /* 0x001fe200078e0242 */
[----:B------:R-:W-:Y:S02]  /*1ec0*/  PRMT R109, RZ, 0x7610, R109 ;  /* 0x00007610ff6d7816 */ /* 0x000fe4000000006d */
[----:B------:R-:W-:Y:S01]  /*1ed0*/  PRMT R110, RZ, 0x7610, R110 ;  /* 0x00007610ff6e7816 */ /* 0x000fe2000000006e */
[----:B-1----:R-:W-:Y:S01]  /*1ee0*/  IMAD.WIDE R68, R41, 0x2, R66 ;  /* 0x0000000229447825 */ /* 0x002fe200078e0242 */
[----:B------:R-:W-:Y:S02]  /*1ef0*/  PRMT R99, RZ, 0x7610, R99 ;  /* 0x00007610ff637816 */ /* 0x000fe40000000063 */
[----:B------:R-:W-:Y:S01]  /*1f00*/  PRMT R111, RZ, 0x7610, R111 ;  /* 0x00007610ff6f7816 */ /* 0x000fe2000000006f */
[----:B------:R-:W-:Y:S01]  /*1f10*/  IMAD.WIDE R74, R50, 0x2, R66 ;  /* 0x00000002324a7825 */ /* 0x000fe200078e0242 */
[----:B------:R0:W5:Y:S01]  /*1f20*/  @!P3 LDG.E.U16 R109, desc[UR14][R68.64] ;  /* 0x0000000e446db981 */ /* 0x000162000c1e1500 */
[----:B------:R-:W-:-:S02]  /*1f30*/  PRMT R116, RZ, 0x7610, R116 ;  /* 0x00007610ff747816 */ /* 0x000fc40000000074 */
[----:B------:R-:W-:Y:S01]  /*1f40*/  PRMT R117, RZ, 0x7610, R117 ;  /* 0x00007610ff757816 */ /* 0x000fe20000000075 */
[----:B------:R1:W5:Y:S01]  /*1f50*/  @!P4 LDG.E.U16 R110, desc[UR14][R70.64] ;  /* 0x0000000e466ec981 */ /* 0x000362000c1e1500 */
[----:B------:R-:W-:-:S03]  /*1f60*/  IMAD.WIDE R72, R43, 0x2, R66 ;  /* 0x000000022b487825 */ /* 0x000fc600078e0242 */
[----:B------:R1:W5:Y:S01]  /*1f70*/  @!P2 LDG.E.U16 R99, desc[UR14][R74.64] ;  /* 0x0000000e4a63a981 */ /* 0x000362000c1e1500 */
[----:B0-----:R-:W-:-:S03]  /*1f80*/  IMAD.WIDE R68, R82, 0x2, R66 ;  /* 0x0000000252447825 */ /* 0x001fc600078e0242 */
[----:B------:R-:W5:Y:S01]  /*1f90*/  @!P5 LDG.E.U16 R111, desc[UR14][R72.64] ;  /* 0x0000000e486fd981 */ /* 0x000f62000c1e1500 */
[----:B-1----:R-:W-:-:S03]  /*1fa0*/  IMAD.WIDE R70, R83, 0x2, R66 ;  /* 0x0000000253467825 */ /* 0x002fc600078e0242 */
[----:B------:R-:W5:Y:S04]  /*1fb0*/  @!P0 LDG.E.U16 R116, desc[UR14][R68.64] ;  /* 0x0000000e44748981 */ /* 0x000f68000c1e1500 */
[----:B------:R0:W5:Y:S01]  /*1fc0*/  @!P1 LDG.E.U16 R117, desc[UR14][R70.64] ;  /* 0x0000000e46759981 */ /* 0x000162000c1e1500 */
[----:B------:R-:W-:Y:S01]  /*1fd0*/  BAR.SYNC.DEFER_BLOCKING 0x0 ;  /* 0x0000000000007b1d */ /* 0x000fe20000010000 */
[----:B------:R-:W-:-:S04]  /*1fe0*/  LOP3.LUT R74, R0, 0x3f, RZ, 0xc0, !PT ;  /* 0x0000003f004a7812 */ /* 0x000fc800078ec0ff */
[----:B------:R-:W-:Y:S01]  /*1ff0*/  ISETP.GE.AND P2, PT, R74, UR24, PT ;  /* 0x000000184a007c0c */ /* 0x000fe2000bf46270 */
[----:B0-----:R-:W-:Y:S02]  /*2000*/  IMAD.MOV.U32 R70, RZ, RZ, R112 ;  /* 0x000000ffff467224 */ /* 0x001fe400078e0070 */
[----:B------:R-:W-:Y:S02]  /*2010*/  IMAD.MOV.U32 R71, RZ, RZ, R113 ;  /* 0x000000ffff477224 */ /* 0x000fe400078e0071 */
[--C-:B------:R-:W-:Y:S01]  /*2020*/  IMAD.MOV.U32 R69, RZ, RZ, R115.reuse ;  /* 0x000000ffff457224 */ /* 0x100fe200078e0073 */
[----:B------:R-:W-:Y:S01]  /*2030*/  PRMT R115, RZ, 0x7610, R115 ;  /* 0x00007610ff737816 */ /* 0x000fe20000000073 */
[----:B------:R-:W-:Y:S02]  /*2040*/  IMAD.MOV.U32 R68, RZ, RZ, R114 ;  /* 0x000000ffff447224 */ /* 0x000fe400078e0072 */
[----:B------:R-:W-:Y:S01]  /*2050*/  IMAD.WIDE R72, R44, 0x2, R70 ;  /* 0x000000022c487825 */ /* 0x000fe200078e0246 */
[----:B------:R-:W-:-:S03]  /*2060*/  PRMT R114, RZ, 0x7610, R114 ;  /* 0x00007610ff727816 */ /* 0x000fc60000000072 */
[----:B------:R-:W-:Y:S01]  /*2070*/  IMAD.WIDE R74, R44, 0x2, R68 ;  /* 0x000000022c4a7825 */ /* 0x000fe200078e0244 */
[----:B------:R0:W5:Y:S03]  /*2080*/  @!P2 LDG.E.U16 R115, desc[UR14][R72.64] ;  /* 0x0000000e4873a981 */ /* 0x000166000c1e1500 */
[----:B------:R-:W-:Y:S01]  /*2090*/  IMAD.MOV.U32 R112, RZ, RZ, R98 ;  /* 0x000000ffff707224 */ /* 0x000fe200078e0062 */
[----:B------:R1:W5:Y:S01]  /*20a0*/  @!P2 LDG.E.U16 R114, desc[UR14][R74.64] ;  /* 0x0000000e4a72a981 */ /* 0x000362000c1e1500 */
[--C-:B0-----:R-:W-:Y:S02]  /*20b0*/  IMAD.MOV.U32 R72, RZ, RZ, R90.reuse ;  /* 0x000000ffff487224 */ /* 0x101fe400078e005a */
[----:B------:R-:W-:Y:S01]  /*20c0*/  IMAD.MOV.U32 R73, RZ, RZ, R63 ;  /* 0x000000ffff497224 */ /* 0x000fe200078e003f */
[----:B------:R-:W-:Y:S01]  /*20d0*/  PRMT R90, RZ, 0x7610, R90 ;  /* 0x00007610ff5a7816 */ /* 0x000fe2000000005a */
[----:B------:R-:W-:-:S02]  /*20e0*/  IMAD.MOV.U32 R113, RZ, RZ, R97 ;  /* 0x000000ffff717224 */ /* 0x000fc400078e0061 */
[----:B-1----:R-:W-:Y:S01]  /*20f0*/  IMAD.WIDE R74, R44, 0x2, R72 ;  /* 0x000000022c4a7825 */ /* 0x002fe200078e0248 */
[----:B------:R-:W-:-:S03]  /*2100*/  PRMT R98, RZ, 0x7610, R98 ;  /* 0x00007610ff627816 */ /* 0x000fc60000000062 */
[----:B------:R-:W-:Y:S01]  /*2110*/  IMAD.MOV.U32 R97, RZ, RZ, R96 ;  /* 0x000000ffff617224 */ /* 0x000fe200078e0060 */
[----:B------:R0:W5:Y:S01]  /*2120*/  @!P2 LDG.E.U16 R90, desc[UR14][R74.64] ;  /* 0x0000000e4a5aa981 */ /* 0x000162000c1e1500 */
[----:B------:R-:W-:Y:S01]  /*2130*/  IMAD.MOV.U32 R96, RZ, RZ, R62 ;  /* 0x000000ffff607224 */ /* 0x000fe200078e003e */
[----:B------:R-:W-:Y:S01]  /*2140*/  PRMT R120, RZ, 0x7610, R120 ;  /* 0x00007610ff787816 */ /* 0x000fe20000000078 */
[----:B------:R-:W-:Y:S02]  /*2150*/  IMAD.MOV.U32 R118, RZ, RZ, R54 ;  /* 0x000000ffff767224 */ /* 0x000fe400078e0036 */
[----:B------:R-:W-:Y:S02]  /*2160*/  IMAD.MOV.U32 R119, RZ, RZ, R89 ;  /* 0x000000ffff777224 */ /* 0x000fe400078e0059 */
[----:B0-----:R-:W-:Y:S01]  /*2170*/  IMAD.WIDE R74, R44, 0x2, R112 ;  /* 0x000000022c4a7825 */ /* 0x001fe200078e0270 */
[----:B------:R-:W-:-:S03]  /*2180*/  PRMT R54, RZ, 0x7610, R54 ;  /* 0x00007610ff367816 */ /* 0x000fc60000000036 */
[C---:B------:R-:W-:Y:S01]  /*2190*/  IMAD.WIDE R62, R44.reuse, 0x2, R96 ;  /* 0x000000022c3e7825 */ /* 0x040fe200078e0260 */
[----:B------:R0:W5:Y:S03]  /*21a0*/  @!P2 LDG.E.U16 R98, desc[UR14][R74.64] ;  /* 0x0000000e4a62a981 */ /* 0x000166000c1e1500 */
[----:B------:R-:W-:Y:S01]  /*21b0*/  IMAD.MOV.U32 R89, RZ, RZ, R88 ;  /* 0x000000ffff597224 */ /* 0x000fe200078e0058 */
[----:B------:R1:W5:Y:S01]  /*21c0*/  @!P2 LDG.E.U16 R120, desc[UR14][R62.64] ;  /* 0x0000000e3e78a981 */ /* 0x000362000c1e1500 */
[--C-:B------:R-:W-:Y:S01]  /*21d0*/  IMAD.MOV.U32 R88, RZ, RZ, R61.reuse ;  /* 0x000000ffff587224 */ /* 0x100fe200078e003d */
[----:B------:R-:W-:Y:S01]  /*21e0*/  PRMT R61, RZ, 0x7610, R61 ;  /* 0x00007610ff3d7816 */ /* 0x000fe2000000003d */
[----:B0-----:R-:W-:-:S04]  /*21f0*/  IMAD.WIDE R74, R44, 0x2, R118 ;  /* 0x000000022c4a7825 */ /* 0x001fc800078e0276 */
[----:B-1----:R-:W-:Y:S01]  /*2200*/  IMAD.WIDE R62, R44, 0x2, R88 ;  /* 0x000000022c3e7825 */ /* 0x002fe200078e0258 */
[----:B------:R0:W5:Y:S04]  /*2210*/  @!P2 LDG.E.U16 R54, desc[UR14][R74.64] ;  /* 0x0000000e4a36a981 */ /* 0x000168000c1e1500 */
[----:B------:R1:W5:Y:S01]  /*2220*/  @!P2 LDG.E.U16 R61, desc[UR14][R62.64] ;  /* 0x0000000e3e3da981 */ /* 0x000362000c1e1500 */
[----:B0-----:R-:W-:Y:S02]  /*2230*/  IMAD.MOV.U32 R74, RZ, RZ, R57 ;  /* 0x000000ffff4a7224 */ /* 0x001fe400078e0039 */
[----:B------:R-:W-:Y:S01]  /*2240*/  IMAD.MOV.U32 R75, RZ, RZ, R95 ;  /* 0x000000ffff4b7224 */ /* 0x000fe200078e005f */
[----:B------:R-:W-:Y:S01]  /*2250*/  PRMT R57, RZ, 0x7610, R57 ;  /* 0x00007610ff397816 */ /* 0x000fe20000000039 */
[----:B------:R-:W-:-:S02]  /*2260*/  IMAD.MOV.U32 R122, RZ, RZ, R46 ;  /* 0x000000ffff7a7224 */ /* 0x000fc400078e002e */
[----:B-1----:R-:W-:Y:S01]  /*2270*/  IMAD.WIDE R62, R44, 0x2, R74 ;  /* 0x000000022c3e7825 */ /* 0x002fe200078e024a */
[----:B------:R-:W-:-:S03]  /*2280*/  PRMT R46, RZ, 0x7610, R46 ;  /* 0x00007610ff2e7816 */ /* 0x000fc6000000002e */
[----:B------:R-:W-:Y:S01]  /*2290*/  IMAD.MOV.U32 R123, RZ, RZ, R87 ;  /* 0x000000ffff7b7224 */ /* 0x000fe200078e0057 */
[----:B------:R0:W5:Y:S01]  /*22a0*/  @!P2 LDG.E.U16 R57, desc[UR14][R62.64] ;  /* 0x0000000e3e39a981 */ /* 0x000162000c1e1500 */
[----:B------:R-:W-:Y:S02]  /*22b0*/  IMAD.MOV.U32 R95, RZ, RZ, R94 ;  /* 0x000000ffff5f7224 */ /* 0x000fe400078e005e */
[--C-:B------:R-:W-:Y:S01]  /*22c0*/  IMAD.MOV.U32 R94, RZ, RZ, R55.reuse ;  /* 0x000000ffff5e7224 */ /* 0x100fe200078e0037 */
[----:B------:R-:W-:Y:S01]  /*22d0*/  PRMT R55, RZ, 0x7610, R55 ;  /* 0x00007610ff377816 */ /* 0x000fe20000000037 */
[----:B0-----:R-:W-:-:S05]  /*22e0*/  IMAD.WIDE R62, R44, 0x2, R122 ;  /* 0x000000022c3e7825 */ /* 0x001fca00078e027a */
[----:B------:R0:W5:Y:S01]  /*22f0*/  @!P2 LDG.E.U16 R46, desc[UR14][R62.64] ;  /* 0x0000000e3e2ea981 */ /* 0x000162000c1e1500 */
[--C-:B------:R-:W-:Y:S01]  /*2300*/  IMAD.MOV.U32 R87, RZ, RZ, R53.reuse ;  /* 0x000000ffff577224 */ /* 0x100fe200078e0035 */
[----:B------:R-:W-:Y:S01]  /*2310*/  PRMT R53, RZ, 0x7610, R53 ;  /* 0x00007610ff357816 */ /* 0x000fe20000000035 */
[----:B0-----:R-:W-:-:S05]  /*2320*/  IMAD.WIDE R62, R44, 0x2, R94 ;  /* 0x000000022c3e7825 */ /* 0x001fca00078e025e */
[----:B------:R0:W5:Y:S01]  /*2330*/  @!P2 LDG.E.U16 R55, desc[UR14][R62.64] ;  /* 0x0000000e3e37a981 */ /* 0x000162000c1e1500 */
[----:B------:R-:W-:Y:S02]  /*2340*/  IMAD.MOV.U32 R124, RZ, RZ, R108 ;  /* 0x000000ffff7c7224 */ /* 0x000fe400078e006c */
[--C-:B------:R-:W-:Y:S01]  /*2350*/  IMAD.MOV.U32 R125, RZ, RZ, R49.reuse ;  /* 0x000000ffff7d7224 */ /* 0x100fe200078e0031 */
[----:B------:R-:W-:Y:S01]  /*2360*/  PRMT R49, RZ, 0x7610, R49 ;  /* 0x00007610ff317816 */ /* 0x000fe20000000031 */
[----:B------:R-:W-:Y:S02]  /*2370*/  IMAD.MOV.U32 R126, RZ, RZ, R107 ;  /* 0x000000ffff7e7224 */ /* 0x000fe400078e006b */
[--C-:B------:R-:W-:Y:S01]  /*2380*/  IMAD.MOV.U32 R127, RZ, RZ, R42.reuse ;  /* 0x000000ffff7f7224 */ /* 0x100fe200078e002a */
[----:B------:R-:W-:Y:S01]  /*2390*/  PRMT R42, RZ, 0x7610, R42 ;  /* 0x00007610ff2a7816 */ /* 0x000fe2000000002a */
[----:B------:R-:W-:Y:S01]  /*23a0*/  IMAD.MOV.U32 R107, RZ, RZ, R47 ;  /* 0x000000ffff6b7224 */ /* 0x000fe200078e002f */
[----:B--2---:R1:W-:Y:S02]  /*23b0*/  STS.U16 [R20+UR12], R86 ;  /* 0x0000005614007988 */ /* 0x0043e4000800040c */
[----:B-1----:R-:W-:-:S04]  /*23c0*/  IMAD.MOV.U32 R86, RZ, RZ, R60 ;  /* 0x000000ffff567224 */ /* 0x002fc800078e003c */
[----:B0-----:R-:W-:-:S05]  /*23d0*/  IMAD.WIDE R62, R44, 0x2, R86 ;  /* 0x000000022c3e7825 */ /* 0x001fca00078e0256 */
[----:B------:R0:W2:Y:S02]  /*23e0*/  @!P2 LDG.E.U16 R53, desc[UR14][R62.64] ;  /* 0x0000000e3e35a981 */ /* 0x0000a4000c1e1500 */
[----:B0-----:R-:W-:-:S05]  /*23f0*/  IMAD.WIDE R62, R44, 0x2, R124 ;  /* 0x000000022c3e7825 */ /* 0x001fca00078e027c */
[----:B------:R0:W2:Y:S01]  /*2400*/  @!P2 LDG.E.U16 R49, desc[UR14][R62.64] ;  /* 0x0000000e3e31a981 */ /* 0x0000a2000c1e1500 */
[----:B------:R-:W-:Y:S01]  /*2410*/  PRMT R47, RZ, 0x7610, R47 ;  /* 0x00007610ff2f7816 */ /* 0x000fe2000000002f */
[C---:B0-----:R-:W-:Y:S02]  /*2420*/  IMAD.WIDE R62, R44.reuse, 0x2, R126 ;  /* 0x000000022c3e7825 */ /* 0x041fe400078e027e */
[----:B----4-:R0:W-:Y:S04]  /*2430*/  STS.U16 [R20+UR12+0x800], R85 ;  /* 0x0008005514007988 */ /* 0x0101e8000800040c */
[----:B------:R1:W4:Y:S01]  /*2440*/  @!P2 LDG.E.U16 R42, desc[UR14][R62.64] ;  /* 0x0000000e3e2aa981 */ /* 0x000322000c1e1500 */
[----:B0-----:R-:W-:Y:S02]  /*2450*/  IMAD.MOV.U32 R85, RZ, RZ, R45 ;  /* 0x000000ffff557224 */ /* 0x001fe400078e002d */
[----:B-1----:R-:W-:Y:S01]  /*2460*/  IMAD.WIDE R62, R44, 0x2, R106 ;  /* 0x000000022c3e7825 */ /* 0x002fe200078e026a */
[----:B---3--:R0:W-:Y:S01]  /*2470*/  STS.U16 [R20+UR12+0x1000], R84 ;  /* 0x0010005414007988 */ /* 0x0081e2000800040c */
[----:B------:R-:W-:-:S03]  /*2480*/  PRMT R45, RZ, 0x7610, R45 ;  /* 0x00007610ff2d7816 */ /* 0x000fc6000000002d */
[----:B------:R1:W3:Y:S01]  /*2490*/  @!P2 LDG.E.U16 R47, desc[UR14][R62.64] ;  /* 0x0000000e3e2fa981 */ /* 0x0002e2000c1e1500 */
[----:B0-----:R-:W-:Y:S02]  /*24a0*/  IMAD.MOV.U32 R84, RZ, RZ, R105 ;  /* 0x000000ffff547224 */ /* 0x001fe400078e0069 */
[----:B------:R-:W-:Y:S02]  /*24b0*/  IMAD.MOV.U32 R105, RZ, RZ, R23 ;  /* 0x000000ffff697224 */ /* 0x000fe400078e0017 */
[----:B-1----:R-:W-:Y:S01]  /*24c0*/  IMAD.WIDE R62, R44, 0x2, R84 ;  /* 0x000000022c3e7825 */ /* 0x002fe200078e0254 */
[----:B------:R-:W-:-:S04]  /*24d0*/  PRMT R60, RZ, 0x7610, R60 ;  /* 0x00007610ff3c7816 */ /* 0x000fc8000000003c */
[----:B------:R0:W3:Y:S02]  /*24e0*/  @!P2 LDG.E.U16 R45, desc[UR14][R62.64] ;  /* 0x0000000e3e2da981 */ /* 0x0000e4000c1e1500 */
[----:B0-----:R-:W-:-:S05]  /*24f0*/  IMAD.WIDE R62, R44, 0x2, R104 ;  /* 0x000000022c3e7825 */ /* 0x001fca00078e0268 */
[----:B------:R-:W3:Y:S04]  /*2500*/  @!P2 LDG.E.U16 R60, desc[UR14][R62.64] ;  /* 0x0000000e3e3ca981 */ /* 0x000ee8000c1e1500 */
[----:B------:R-:W-:Y:S04]  /*2510*/  STS.U16 [R20+UR12+0x400], R93 ;  /* 0x0004005d14007988 */ /* 0x000fe8000800040c */
[----:B-----5:R-:W-:Y:S04]  /*2520*/  STS.U16 [R20+UR12+0xc00], R92 ;  /* 0x000c005c14007988 */ /* 0x020fe8000800040c */
[----:B------:R-:W-:Y:S04]  /*2530*/  STS.U16 [R20+UR12+0x1400], R91 ;  /* 0x0014005b14007988 */ /* 0x000fe8000800040c */
        /* <DEDUP_REMOVED lines=14> */
[----:B------:R-:W-:Y:S01]  /*2620*/  STS.U16 [R20+UR12+0x3000], R46 ;  /* 0x0030002e14007988 */ /* 0x000fe2000800040c */
[----:B------:R-:W-:-:S04]  /*2630*/  USHF.L.U32 UR4, UR26, 0x6, URZ ;  /* 0x000000061a047899 */ /* 0x000fc8000800063f */
[----:B------:R-:W-:-:S04]  /*2640*/  ULOP3.LUT UR4, UR4, 0x100, URZ, 0xc0, !UPT ;  /* 0x0000010004047892 */ /* 0x000fc8000f8ec03f */
[----:B------:R-:W-:-:S04]  /*2650*/  ULEA.HI UR4, UR25, UR4, URZ, 0x1c ;  /* 0x0000000419047291 */ /* 0x000fc8000f8fe03f */
[----:B------:R-:W-:Y:S01]  /*2660*/  ULOP3.LUT UR6, UR4, 0x3fff, URZ, 0xc0, !UPT ;  /* 0x00003fff04067892 */ /* 0x000fe2000f8ec03f */
[----:B--2---:R-:W-:Y:S04]  /*2670*/  STS.U16 [R20+UR12+0x3400], R53 ;  /* 0x0034003514007988 */ /* 0x004fe8000800040c */
[----:B----4-:R-:W-:Y:S04]  /*2680*/  STS.U16 [R20+UR12+0x3800], R42 ;  /* 0x0038002a14007988 */ /* 0x010fe8000800040c */
[----:B---3--:R-:W-:Y:S04]  /*2690*/  STS.U16 [R20+UR12+0x3c00], R45 ;  /* 0x003c002d14007988 */ /* 0x008fe8000800040c */
[----:B------:R-:W-:Y:S04]  /*26a0*/  STS.U16 [R81+UR12+0x2200], R114 ;  /* 0x0022007251007988 */ /* 0x000fe8000800040c */
[----:B------:R-:W-:Y:S04]  /*26b0*/  STS.U16 [R81+UR12+0x2600], R98 ;  /* 0x0026006251007988 */ /* 0x000fe8000800040c */
[----:B------:R-:W-:Y:S04]  /*26c0*/  STS.U16 [R81+UR12+0x2a00], R120 ;  /* 0x002a007851007988 */ /* 0x000fe8000800040c */
[----:B------:R-:W-:Y:S04]  /*26d0*/  STS.U16 [R81+UR12+0x2e00], R57 ;  /* 0x002e003951007988 */ /* 0x000fe8000800040c */
[----:B------:R0:W-:Y:S04]  /*26e0*/  STS.U16 [R81+UR12+0x3200], R55 ;  /* 0x0032003751007988 */ /* 0x0001e8000800040c */
[----:B------:R-:W-:Y:S04]  /*26f0*/  STS.U16 [R81+UR12+0x3600], R49 ;  /* 0x0036003151007988 */ /* 0x000fe8000800040c */
[----:B------:R1:W-:Y:S04]  /*2700*/  STS.U16 [R81+UR12+0x3a00], R47 ;  /* 0x003a002f51007988 */ /* 0x0003e8000800040c */
[----:B------:R2:W-:Y:S01]  /*2710*/  STS.U16 [R81+UR12+0x3e00], R60 ;  /* 0x003e003c51007988 */ /* 0x0005e2000800040c */
[----:B------:R3:W-:Y:S06]  /*2720*/  MEMBAR.ALL.CTA ;  /* 0x0000000000007992 */ /* 0x0007ec0000008000 */
[----:B---3--:R-:W3:Y:S02]  /*2730*/  FENCE.VIEW.ASYNC.S ;  /* 0x00000000000073c6 */ /* 0x008ee40000000000 */
[----:B---3--:R-:W-:Y:S06]  /*2740*/  BAR.SYNC.DEFER_BLOCKING 0x0 ;  /* 0x0000000000007b1d */ /* 0x008fec0000010000 */
[----:B------:R-:W-:Y:S01]  /*2750*/  UMOV UR4, UR13 ;  /* 0x0000000d00047c82 */ /* 0x000fe20008000000 */
[----:B------:R-:W-:Y:S01]  /*2760*/  UMOV UR5, 0x40000040 ;  /* 0x4000004000057882 */ /* 0x000fe20000000000 */
[----:B------:R-:W-:Y:S01]  /*2770*/  UMOV UR7, 0x40000040 ;  /* 0x4000004000077882 */ /* 0x000fe20000000000 */
[----:B------:R-:W-:-:S06]  /*2780*/  WARPGROUP.ARRIVE ;  /* 0x00000000000079c5 */ /* 0x000fcc0000000000 */
[----:B------:R-:W-:Y:S01]  /*2790*/  HGMMA.64x32x16.F32.BF16 R24, gdesc[UR4].tnspA, R24 ;  /* 0x20600000041879f0 */ /* 0x000fe20008701818 */
[----:B------:R-:W-:Y:S01]  /*27a0*/  UIADD3 UR10, UP0, UR6, 0x2, URZ ;  /* 0x00000002060a7890 */ /* 0x000fe2000ff1e03f */
[----:B------:R-:W-:-:S03]  /*27b0*/  UMOV UR4, URZ ;  /* 0x0000003f00047c82 */ /* 0x000fc60008000000 */
[----:B------:R-:W-:-:S04]  /*27c0*/  UIADD3.X UR11, UR4, 0x40000040, URZ, UP0, !UPT ;  /* 0x40000040040b7890 */ /* 0x000fc800087fe43f */
[----:B------:R-:W-:-:S05]  /*27d0*/  UIADD3.64 UR18, UR10, 0x2, URZ ;  /* 0x000000020a127897 */ /* 0x000fca000fffe03f */
[----:B------:R-:W-:Y:S01]  /*27e0*/  HGMMA.64x32x16.F32.BF16 R24, gdesc[UR8].tnspA, R24 ;  /* 0x20600000081879f0 */ /* 0x000fe20008701818 */
[----:B------:R-:W-:-:S03]  /*27f0*/  UIADD3.64 UR22, UR10, 0x4, URZ ;  /* 0x000000040a167897 */ /* 0x000fc6000fffe03f */
[----:B------:R-:W-:Y:S01]  /*2800*/  HGMMA.64x32x16.F32.BF16 R24, gdesc[UR16].tnspA, R24 ;  /* 0x20600000101879f0 */ /* 0x000fe20008701818 */
[----:B------:R-:W-:-:S05]  /*2810*/  VIADD R76, R76, 0xffffffff ;  /* 0xffffffff4c4c7836 */ /* 0x000fca0000000000 */
[----:B------:R-:W-:Y:S01]  /*2820*/  ISETP.NE.U32.AND P0, PT, R76, RZ, PT ;  /* 0x000000ff4c00720c */ /* 0x000fe20003f05070 */
[----:B------:R-:W-:Y:S01]  /*2830*/  HGMMA.64x32x16.F32.BF16 R24, gdesc[UR20].tnspA, R24, gsb0 ;  /* 0x20600000141879f0 */ /* 0x000fe20008001818 */
[----:B------:R-:W-:Y:S01]  /*2840*/  IMAD.WIDE R96, R51, 0x2, R96 ;  /* 0x0000000233607825 */ /* 0x000fe200078e0260 */
[----:B------:R-:W-:-:S03]  /*2850*/  UIADD3 UR24, UR24, -0x40, URZ ;  /* 0xffffffc018187890 */ /* 0x000fc6000fffe03f */
[----:B------:R-:W-:-:S04]  /*2860*/  IMAD.WIDE R94, R51, 0x2, R94 ;  /* 0x00000002335e7825 */ /* 0x000fc800078e025e */
        /* <DEDUP_REMOVED lines=12> */
[----:B------:R-:W-:Y:S01]  /*2930*/  IMAD.WIDE R68, R51, 0x2, R68 ;  /* 0x0000000233447825 */ /* 0x000fe200078e0244 */
[----:B------:R-:W-:-:S03]  /*2940*/  WARPGROUP.DEPBAR.LE gsb0, 0x0 ;  /* 0x00008000000079c5 */ /* 0x000fc60000010000 */
[----:B------:R-:W-:-:S04]  /*2950*/  IMAD.WIDE R70, R51, 0x2, R70 ;  /* 0x0000000233467825 */ /* 0x000fc800078e0246 */
[----:B------:R-:W-:Y:S02]  /*2960*/  IMAD.MOV.U32 R62, RZ, RZ, R96 ;  /* 0x000000ffff3e7224 */ /* 0x000fe400078e0060 */
[----:B0-----:R-:W-:Y:S02]  /*2970*/  IMAD.MOV.U32 R55, RZ, RZ, R94 ;  /* 0x000000ffff377224 */ /* 0x001fe400078e005e */
[----:B------:R-:W-:Y:S02]  /*2980*/  IMAD.MOV.U32 R61, RZ, RZ, R88 ;  /* 0x000000ffff3d7224 */ /* 0x000fe400078e0058 */
[----:B------:R-:W-:Y:S02]  /*2990*/  IMAD.MOV.U32 R96, RZ, RZ, R97 ;  /* 0x000000ffff607224 */ /* 0x000fe400078e0061 */
[----:B------:R-:W-:Y:S02]  /*29a0*/  IMAD.MOV.U32 R23, RZ, RZ, R105 ;  /* 0x000000ffff177224 */ /* 0x000fe400078e0069 */
[----:B-1----:R-:W-:-:S02]  /*29b0*/  IMAD.MOV.U32 R47, RZ, RZ, R107 ;  /* 0x000000ffff2f7224 */ /* 0x002fc400078e006b */
[----:B------:R-:W-:Y:S02]  /*29c0*/  IMAD.MOV.U32 R53, RZ, RZ, R87 ;  /* 0x000000ffff357224 */ /* 0x000fe400078e0057 */
[----:B------:R-:W-:Y:S02]  /*29d0*/  IMAD.MOV.U32 R94, RZ, RZ, R95 ;  /* 0x000000ffff5e7224 */ /* 0x000fe400078e005f */
[----:B------:R-:W-:Y:S02]  /*29e0*/  IMAD.MOV.U32 R88, RZ, RZ, R89 ;  /* 0x000000ffff587224 */ /* 0x000fe400078e0059 */
[----:B------:R-:W-:Y:S02]  /*29f0*/  IMAD.MOV.U32 R98, RZ, RZ, R112 ;  /* 0x000000ffff627224 */ /* 0x000fe400078e0070 */
[----:B------:R-:W-:Y:S02]  /*2a00*/  IMAD.MOV.U32 R97, RZ, RZ, R113 ;  /* 0x000000ffff617224 */ /* 0x000fe400078e0071 */
[----:B------:R-:W-:-:S02]  /*2a10*/  IMAD.MOV.U32 R105, RZ, RZ, R84 ;  /* 0x000000ffff697224 */ /* 0x000fc400078e0054 */
[----:B------:R-:W-:Y:S02]  /*2a20*/  IMAD.MOV.U32 R45, RZ, RZ, R85 ;  /* 0x000000ffff2d7224 */ /* 0x000fe400078e0055 */
[----:B------:R-:W-:Y:S02]  /*2a30*/  IMAD.MOV.U32 R107, RZ, RZ, R126 ;  /* 0x000000ffff6b7224 */ /* 0x000fe400078e007e */
[----:B------:R-:W-:Y:S02]  /*2a40*/  IMAD.MOV.U32 R42, RZ, RZ, R127 ;  /* 0x000000ffff2a7224 */ /* 0x000fe400078e007f */
[----:B------:R-:W-:Y:S02]  /*2a50*/  IMAD.MOV.U32 R108, RZ, RZ, R124 ;  /* 0x000000ffff6c7224 */ /* 0x000fe400078e007c */
[----:B------:R-:W-:Y:S02]  /*2a60*/  IMAD.MOV.U32 R49, RZ, RZ, R125 ;  /* 0x000000ffff317224 */ /* 0x000fe400078e007d */
[----:B--2---:R-:W-:-:S02]  /*2a70*/  IMAD.MOV.U32 R60, RZ, RZ, R86 ;  /* 0x000000ffff3c7224 */ /* 0x004fc400078e0056 */
        /* <DEDUP_REMOVED lines=8> */
[----:B------:R-:W-:-:S04]  /*2b00*/  IMAD.WIDE R66, R78, 0x2, R66 ;  /* 0x000000024e427825 */ /* 0x000fc800078e0242 */
[----:B------:R-:W-:Y:S02]  /*2b10*/  IMAD.MOV.U32 R114, RZ, RZ, R68 ;  /* 0x000000ffff727224 */ /* 0x000fe400078e0044 */
[----:B------:R-:W-:Y:S02]  /*2b20*/  IMAD.MOV.U32 R115, RZ, RZ, R69 ;  /* 0x000000ffff737224 */ /* 0x000fe400078e0045 */
[----:B------:R-:W-:Y:S02]  /*2b30*/  IMAD.MOV.U32 R112, RZ, RZ, R70 ;  /* 0x000000ffff707224 */ /* 0x000fe400078e0046 */
[----:B------:R-:W-:Y:S01]  /*2b40*/  IMAD.MOV.U32 R113, RZ, RZ, R71 ;  /* 0x000000ffff717224 */ /* 0x000fe200078e0047 */
[----:B------:R-:W-:Y:S06]  /*2b50*/  @P0 BRA `(.L_x_1) ;  /* 0xffffffec00e80947 */ /* 0x000fec000383ffff */
[----:B------:R-:W-:Y:S02]  /*2b60*/  F2FP.BF16.F32.PACK_AB R40, R31, R27 ;  /* 0x0000001b1f28723e */ /* 0x000fe400000010ff */
[----:B------:R-:W-:Y:S02]  /*2b70*/  F2FP.BF16.F32.PACK_AB R22, R29, R25 ;  /* 0x000000191d16723e */ /* 0x000fe400000010ff */
[----:B------:R-:W-:Y:S02]  /*2b80*/  F2FP.BF16.F32.PACK_AB R41, R39, R35 ;  /* 0x000000232729723e */ /* 0x000fe400000010ff */
[----:B------:R-:W-:Y:S02]  /*2b90*/  F2FP.BF16.F32.PACK_AB R27, R38, R34 ;  /* 0x00000022261b723e */ /* 0x000fe400000010ff */
[----:B------:R-:W-:Y:S02]  /*2ba0*/  F2FP.BF16.F32.PACK_AB R26, R30, R26 ;  /* 0x0000001a1e1a723e */ /* 0x000fe400000010ff */
[----:B------:R-:W-:-:S02]  /*2bb0*/  F2FP.BF16.F32.PACK_AB R23, R37, R33 ;  /* 0x000000212517723e */ /* 0x000fc400000010ff */
[----:B------:R-:W-:Y:S02]  /*2bc0*/  F2FP.BF16.F32.PACK_AB R25, R36, R32 ;  /* 0x000000202419723e */ /* 0x000fe400000010ff */
[----:B------:R-:W-:-:S07]  /*2bd0*/  F2FP.BF16.F32.PACK_AB R24, R28, R24 ;  /* 0x000000181c18723e */ /* 0x000fce00000010ff */
.L_x_0:
[C---:B------:R-:W-:Y:S01]  /*2be0*/  IMAD.SHL.U32 R2, R0.reuse, 0x4, RZ ;  /* 0x0000000400027824 */ /* 0x040fe200078e00ff */
[----:B------:R-:W-:Y:S01]  /*2bf0*/  BAR.SYNC.DEFER_BLOCKING 0x0 ;  /* 0x0000000000007b1d */ /* 0x000fe20000010000 */
[C---:B------:R-:W-:Y:S01]  /*2c00*/  IMAD.SHL.U32 R20, R0.reuse, 0x10, RZ ;  /* 0x0000001000147824 */ /* 0x040fe200078e00ff */
[----:B------:R-:W-:Y:S01]  /*2c10*/  SHF.R.S32.HI R28, RZ, 0x4, R0 ;  /* 0x00000004ff1c7819 */ /* 0x000fe20000011400 */
[----:B------:R-:W-:Y:S01]  /*2c20*/  IMAD.SHL.U32 R21, R0, 0x40, RZ ;  /* 0x0000004000157824 */ /* 0x000fe200078e00ff */
[----:B------:R-:W-:Y:S01]  /*2c30*/  LOP3.LUT R2, R2, 0x1b8, RZ, 0xc0, !PT ;  /* 0x000001b802027812 */ /* 0x000fe200078ec0ff */
[----:B------:R-:W-:Y:S01]  /*2c40*/  IMAD.SHL.U32 R29, R0, 0x8, RZ ;  /* 0x00000008001d7824 */ /* 0x000fe200078e00ff */
[----:B------:R-:W-:Y:S01]  /*2c50*/  LOP3.LUT R20, R20, 0x30, RZ, 0xc0, !PT ;  /* 0x0000003014147812 */ /* 0x000fe200078ec0ff */
[----:B------:R-:W-:Y:S01]  /*2c60*/  ULDC UR4, c[0x0][0x244] ;  /* 0x0000910000047ab9 */ /* 0x000fe20000000800 */
[----:B------:R-:W-:Y:S01]  /*2c70*/  LOP3.LUT R21, R2, 0x40, R21, 0xf8, !PT ;  /* 0x0000004002157812 */ /* 0x000fe200078ef815 */
[----:B------:R-:W-:Y:S01]  /*2c80*/  ULDC.64 UR6, c[0x0][0x228] ;  /* 0x00008a0000067ab9 */ /* 0x000fe20000000a00 */
[----:B------:R-:W-:-:S02]  /*2c90*/  LOP3.LUT R31, R20, 0x380, R29, 0xf8, !PT ;  /* 0x00000380141f7812 */ /* 0x000fc400078ef81d */
[--C-:B------:R-:W-:Y:S02]  /*2ca0*/  SHF.R.S32.HI R20, RZ, 0x2, R0.reuse ;  /* 0x00000002ff147819 */ /* 0x100fe40000011400 */
[----:B------:R-:W-:Y:S02]  /*2cb0*/  LOP3.LUT R2, R0, 0x80, RZ, 0xc0, !PT ;  /* 0x0000008000027812 */ /* 0x000fe400078ec0ff */
[----:B------:R-:W-:Y:S02]  /*2cc0*/  SHF.R.S32.HI R30, RZ, 0x3, R0 ;  /* 0x00000003ff1e7819 */ /* 0x000fe40000011400 */
[----:B------:R-:W-:Y:S02]  /*2cd0*/  SGXT R0, R28, 0x1 ;  /* 0x000000011c00781a */ /* 0x000fe40000000200 */
[----:B------:R-:W-:Y:S02]  /*2ce0*/  SHF.R.U32.HI R29, RZ, 0x1, R2 ;  /* 0x00000001ff1d7819 */ /* 0x000fe40000011602 */
[----:B------:R-:W-:Y:S01]  /*2cf0*/  LOP3.LUT R21, R21, 0x840, R0, 0x78, !PT ;  /* 0x0000084015157812 */ /* 0x000fe200078e7800 */
[----:B------:R-:W-:Y:S01]  /*2d00*/  IMAD R0, R19, UR4, RZ ;  /* 0x0000000413007c24 */ /* 0x000fe2000f8e02ff */
[----:B------:R-:W-:Y:S01]  /*2d10*/  SGXT R20, R20, 0x1 ;  /* 0x000000011414781a */ /* 0x000fe20000000200 */
[----:B------:R-:W-:Y:S01]  /*2d20*/  ULDC.64 UR4, c[0x0][0x220] ;  /* 0x0000880000047ab9 */ /* 0x000fe20000000a00 */
[----:B------:R-:W-:Y:S01]  /*2d30*/  SGXT R28, R30, 0x1 ;  /* 0x000000011e1c781a */ /* 0x000fe20000000200 */
[----:B------:R-:W-:Y:S01]  /*2d40*/  IMAD R21, R2, 0x8, R21 ;  /* 0x0000000802157824 */ /* 0x000fe200078e0215 */
[----:B------:R-:W-:-:S02]  /*2d50*/  LOP3.LUT R20, R29, 0x840, R20, 0x78, !PT ;  /* 0x000008401d147812 */ /* 0x000fc400078e7814 */
[----:B------:R-:W-:Y:S02]  /*2d60*/  LOP3.LUT R31, R31, 0x1008, R28, 0xf8, !PT ;  /* 0x000010081f1f7812 */ /* 0x000fe400078ef81c */
[----:B------:R-:W-:Y:S01]  /*2d70*/  LOP3.LUT R2, R21, 0x8, RZ, 0x3c, !PT ;  /* 0x0000000815027812 */ /* 0x000fe200078e3cff */
[----:B------:R-:W-:Y:S01]  /*2d80*/  STS.64 [R21+UR12], R24 ;  /* 0x0000001815007988 */ /* 0x000fe20008000a0c */
[----:B------:R-:W-:Y:S02]  /*2d90*/  LOP3.LUT R31, R31, R20, RZ, 0xfc, !PT ;  /* 0x000000141f1f7212 */ /* 0x000fe400078efcff */
[----:B------:R-:W-:Y:S01]  /*2da0*/  ISETP.GE.AND P0, PT, R19, UR6, PT ;  /* 0x0000000613007c0c */ /* 0x000fe2000bf06270 */
[----:B------:R0:W-:Y:S01]  /*2db0*/  STS.64 [R21+UR12+0x200], R22 ;  /* 0x0002001615007988 */ /* 0x0001e20008000a0c */
[----:B------:R-:W-:Y:S01]  /*2dc0*/  LOP3.LUT R28, R31, 0x8, RZ, 0x3c, !PT ;  /* 0x000000081f1c7812 */ /* 0x000fe200078e3cff */
[----:B------:R-:W-:Y:S01]  /*2dd0*/  ULDC UR6, c[0x0][0x248] ;  /* 0x0000920000067ab9 */ /* 0x000fe20000000800 */
[C---:B------:R-:W-:Y:S01]  /*2de0*/  ISETP.LT.AND P4, PT, R4.reuse, UR7, !P0 ;  /* 0x0000000704007c0c */ /* 0x040fe2000c781270 */
[----:B------:R-:W-:Y:S01]  /*2df0*/  STS.64 [R2+UR12+0x1000], R26 ;  /* 0x0010001a02007988 */ /* 0x000fe20008000a0c */
[C---:B------:R-:W-:Y:S01]  /*2e00*/  IMAD R19, R3.reuse, UR6, RZ ;  /* 0x0000000603137c24 */ /* 0x040fe2000f8e02ff */
[----:B------:R-:W-:Y:S01]  /*2e10*/  ISETP.LT.AND P1, PT, R3, UR7, !P0 ;  /* 0x0000000703007c0c */ /* 0x000fe2000c721270 */
[----:B------:R-:W-:Y:S01]  /*2e20*/  IMAD R4, R4, UR6, RZ ;  /* 0x0000000604047c24 */ /* 0x000fe2000f8e02ff */
[----:B------:R1:W-:Y:S01]  /*2e30*/  STS.64 [R2+UR12+0x1200], R40 ;  /* 0x0012002802007988 */ /* 0x0003e20008000a0c */
[----:B------:R-:W-:Y:S01]  /*2e40*/  BAR.SYNC.DEFER_BLOCKING 0x0 ;  /* 0x0000000000007b1d */ /* 0x000fe20000010000 */
[----:B0-----:R-:W-:-:S04]  /*2e50*/  LEA R22, P2, R0, UR4, 0x1 ;  /* 0x0000000400167c11 */ /* 0x001fc8000f8408ff */
[----:B------:R-:W-:Y:S01]  /*2e60*/  LEA.HI.X.SX32 R24, R0, UR5, 0x1, P2 ;  /* 0x0000000500187c11 */ /* 0x000fe200090f0eff */
[----:B------:R-:W-:Y:S01]  /*2e70*/  IMAD R0, R6, UR6, RZ ;  /* 0x0000000606007c24 */ /* 0x000fe2000f8e02ff */
[CC--:B------:R-:W-:Y:S02]  /*2e80*/  LEA R20, P3, R4.reuse, R22.reuse, 0x1 ;  /* 0x0000001604147211 */ /* 0x0c0fe400078608ff */
[C---:B-1----:R-:W-:Y:S02]  /*2e90*/  LEA R2, P2, R19.reuse, R22, 0x1 ;  /* 0x0000001613027211 */ /* 0x042fe400078408ff */
[-C--:B------:R-:W-:Y:S02]  /*2ea0*/  LEA.HI.X.SX32 R21, R4, R24.reuse, 0x1, P3 ;  /* 0x0000001804157211 */ /* 0x080fe400018f0eff */
[----:B------:R-:W-:Y:S02]  /*2eb0*/  LEA.HI.X.SX32 R3, R19, R24, 0x1, P2 ;  /* 0x0000001813037211 */ /* 0x000fe400010f0eff */
[C---:B------:R-:W-:Y:S01]  /*2ec0*/  ISETP.LT.AND P2, PT, R7.reuse, UR7, !P0 ;  /* 0x0000000707007c0c */ /* 0x040fe2000c741270 */
[----:B------:R-:W-:Y:S01]  /*2ed0*/  IMAD R7, R7, UR6, RZ ;  /* 0x0000000607077c24 */ /* 0x000fe2000f8e02ff */
[----:B------:R-:W-:-:S02]  /*2ee0*/  ISETP.LT.AND P3, PT, R6, UR7, !P0 ;  /* 0x0000000706007c0c */ /* 0x000fc4000c761270 */
[----:B------:R-:W-:Y:S01]  /*2ef0*/  LEA R4, P5, R0, R22, 0x1 ;  /* 0x0000001600047211 */ /* 0x000fe200078a08ff */
[----:B------:R-:W0:Y:S04]  /*2f00*/  LDS.64 R32, [R31+UR12] ;  /* 0x0000000c1f207984 */ /* 0x000e280008000a00 */
[----:B------:R-:W1:Y:S04]  /*2f10*/  LDS.64 R34, [R28+UR12] ;  /* 0x0000000c1c227984 */ /* 0x000e680008000a00 */
[----:B------:R-:W2:Y:S04]  /*2f20*/  LDS.64 R30, [R31+UR12+0x400] ;  /* 0x0004000c1f1e7984 */ /* 0x000ea80008000a00 */
[----:B------:R-:W3:Y:S04]  /*2f30*/  LDS.64 R28, [R28+UR12+0x400] ;  /* 0x0004000c1c1c7984 */ /* 0x000ee80008000a00 */
[----:B0-----:R0:W-:Y:S01]  /*2f40*/  @P1 STG.E.U16 desc[UR14][R2.64], R32 ;  /* 0x0000002002001986 */ /* 0x0011e2000c10150e */
[C---:B------:R-:W-:Y:S01]  /*2f50*/  ISETP.LT.AND P1, PT, R8.reuse, UR7, !P0 ;  /* 0x0000000708007c0c */ /* 0x040fe2000c721270 */
[----:B------:R-:W-:Y:S01]  /*2f60*/  IMAD R8, R8, UR6, RZ ;  /* 0x0000000608087c24 */ /* 0x000fe2000f8e02ff */
[----:B------:R-:W-:Y:S01]  /*2f70*/  PRMT R19, R32, 0x7632, R19 ;  /* 0x0000763220137816 */ /* 0x000fe20000000013 */
[----:B-1----:R1:W-:Y:S01]  /*2f80*/  @P4 STG.E.U16 desc[UR14][R20.64], R34 ;  /* 0x0000002214004986 */ /* 0x0023e2000c10150e */
[C---:B------:R-:W-:Y:S01]  /*2f90*/  ISETP.LT.AND P4, PT, R5.reuse, UR7, !P0 ;  /* 0x0000000705007c0c */ /* 0x040fe2000c781270 */
[----:B------:R-:W-:Y:S01]  /*2fa0*/  IMAD R5, R5, UR6, RZ ;  /* 0x0000000605057c24 */ /* 0x000fe2000f8e02ff */
[----:B------:R-:W-:-:S04]  /*2fb0*/  PRMT R23, R34, 0x7632, R23 ;  /* 0x0000763222177816 */ /* 0x000fc80000000017 */
[----:B0-----:R-:W-:-:S04]  /*2fc0*/  LEA R2, P6, R5, R22, 0x1 ;  /* 0x0000001605027211 */ /* 0x001fc800078c08ff */
[----:B------:R-:W-:Y:S02]  /*2fd0*/  LEA.HI.X.SX32 R3, R5, R24, 0x1, P6 ;  /* 0x0000001805037211 */ /* 0x000fe400030f0eff */
[C---:B------:R-:W-:Y:S02]  /*2fe0*/  LEA R6, P6, R7.reuse, R22, 0x1 ;  /* 0x0000001607067211 */ /* 0x040fe400078c08ff */
[-C--:B------:R-:W-:Y:S01]  /*2ff0*/  LEA.HI.X.SX32 R5, R0, R24.reuse, 0x1, P5 ;  /* 0x0000001800057211 */ /* 0x080fe200028f0eff */
[----:B------:R0:W-:Y:S01]  /*3000*/  @P4 STG.E.U16 desc[UR14][R2.64], R19 ;  /* 0x0000001302004986 */ /* 0x0001e2000c10150e */
[----:B------:R-:W-:Y:S02]  /*3010*/  LEA.HI.X.SX32 R7, R7, R24, 0x1, P6 ;  /* 0x0000001807077211 */ /* 0x000fe400030f0eff */
[----:B-1----:R-:W-:Y:S01]  /*3020*/  LEA R20, P5, R8, R22, 0x1 ;  /* 0x0000001608147211 */ /* 0x002fe200078a08ff */
[----:B------:R1:W-:Y:S01]  /*3030*/  @P3 STG.E.U16 desc[UR14][R4.64], R23 ;  /* 0x0000001704003986 */ /* 0x0003e2000c10150e */
[C---:B------:R-:W-:Y:S01]  /*3040*/  ISETP.LT.AND P4, PT, R10.reuse, UR7, !P0 ;  /* 0x000000070a007c0c */ /* 0x040fe2000c781270 */
[----:B------:R-:W-:Y:S01]  /*3050*/  IMAD R10, R10, UR6, RZ ;  /* 0x000000060a0a7c24 */ /* 0x000fe2000f8e02ff */
[----:B------:R-:W-:Y:S01]  /*3060*/  LEA.HI.X.SX32 R21, R8, R24, 0x1, P5 ;  /* 0x0000001808157211 */ /* 0x000fe200028f0eff */
[----:B------:R4:W-:Y:S01]  /*3070*/  @P2 STG.E.U16 desc[UR14][R6.64], R33 ;  /* 0x0000002106002986 */ /* 0x0009e2000c10150e */
[C---:B------:R-:W-:Y:S01]  /*3080*/  ISETP.LT.AND P2, PT, R9.reuse, UR7, !P0 ;  /* 0x0000000709007c0c */ /* 0x040fe2000c741270 */
[----:B------:R-:W-:Y:S01]  /*3090*/  IMAD R9, R9, UR6, RZ ;  /* 0x0000000609097c24 */ /* 0x000fe2000f8e02ff */
[C---:B------:R-:W-:Y:S01]  /*30a0*/  ISETP.LT.AND P3, PT, R11.reuse, UR7, !P0 ;  /* 0x000000070b007c0c */ /* 0x040fe2000c761270 */
[----:B------:R5:W-:Y:S01]  /*30b0*/  @P1 STG.E.U16 desc[UR14][R20.64], R35 ;  /* 0x0000002314001986 */ /* 0x000be2000c10150e */
[----:B------:R-:W-:Y:S01]  /*30c0*/  IMAD R11, R11, UR6, RZ ;  /* 0x000000060b0b7c24 */ /* 0x000fe2000f8e02ff */
[C---:B------:R-:W-:Y:S01]  /*30d0*/  ISETP.LT.AND P1, PT, R12.reuse, UR7, !P0 ;  /* 0x000000070c007c0c */ /* 0x040fe2000c721270 */
[----:B------:R-:W-:Y:S01]  /*30e0*/  IMAD R12, R12, UR6, RZ ;  /* 0x000000060c0c7c24 */ /* 0x000fe2000f8e02ff */
[-C--:B0-----:R-:W-:Y:S01]  /*30f0*/  LEA R2, P6, R9, R22.reuse, 0x1 ;  /* 0x0000001609027211 */ /* 0x081fe200078c08ff */
[----:B------:R-:W-:Y:S01]  /*3100*/  IMAD R19, R18, UR6, RZ ;  /* 0x0000000612137c24 */ /* 0x000fe2000f8e02ff */
[----:B-1----:R-:W-:-:S02]  /*3110*/  LEA R4, P5, R10, R22, 0x1 ;  /* 0x000000160a047211 */ /* 0x002fc400078a08ff */
[----:B------:R-:W-:Y:S02]  /*3120*/  LEA.HI.X.SX32 R3, R9, R24, 0x1, P6 ;  /* 0x0000001809037211 */ /* 0x000fe400030f0eff */
[----:B----4-:R-:W-:Y:S02]  /*3130*/  LEA R6, P6, R11, R22, 0x1 ;  /* 0x000000160b067211 */ /* 0x010fe400078c08ff */
[----:B------:R-:W-:Y:S02]  /*3140*/  LEA.HI.X.SX32 R5, R10, R24, 0x1, P5 ;  /* 0x000000180a057211 */ /* 0x000fe400028f0eff */
[----:B------:R-:W-:Y:S02]  /*3150*/  LEA R8, P5, R12, R22, 0x1 ;  /* 0x000000160c087211 */ /* 0x000fe400078a08ff */
[----:B------:R-:W-:Y:S02]  /*3160*/  PRMT R0, R33, 0x7632, R0 ;  /* 0x0000763221007816 */ /* 0x000fe40000000000 */
[----:B-----5:R-:W-:-:S02]  /*3170*/  PRMT R35, R35, 0x7632, R35 ;  /* 0x0000763223237816 */ /* 0x020fc40000000023 */
[-C--:B------:R-:W-:Y:S01]  /*3180*/  LEA.HI.X.SX32 R7, R11, R24.reuse, 0x1, P6 ;  /* 0x000000180b077211 */ /* 0x080fe200030f0eff */
[----:B------:R0:W-:Y:S01]  /*3190*/  @P2 STG.E.U16 desc[UR14][R2.64], R0 ;  /* 0x0000000002002986 */ /* 0x0001e2000c10150e */
[----:B------:R-:W-:Y:S01]  /*31a0*/  LEA.HI.X.SX32 R9, R12, R24, 0x1, P5 ;  /* 0x000000180c097211 */ /* 0x000fe200028f0eff */
[----:B------:R-:W-:Y:S01]  /*31b0*/  IMAD R11, R17, UR6, RZ ;  /* 0x00000006110b7c24 */ /* 0x000fe2000f8e02ff */
[C---:B------:R-:W-:Y:S01]  /*31c0*/  ISETP.LT.AND P5, PT, R13.reuse, UR7, !P0 ;  /* 0x000000070d007c0c */ /* 0x040fe2000c7a1270 */
[----:B------:R-:W-:Y:S01]  /*31d0*/  IMAD R13, R13, UR6, RZ ;  /* 0x000000060d0d7c24 */ /* 0x000fe2000f8e02ff */
[----:B------:R1:W-:Y:S01]  /*31e0*/  @P4 STG.E.U16 desc[UR14][R4.64], R35 ;  /* 0x0000002304004986 */ /* 0x0003e2000c10150e */
[C---:B------:R-:W-:Y:S01]  /*31f0*/  ISETP.LT.AND P4, PT, R14.reuse, UR7, !P0 ;  /* 0x000000070e007c0c */ /* 0x040fe2000c781270 */
[----:B------:R-:W-:Y:S02]  /*3200*/  IMAD R14, R14, UR6, RZ ;  /* 0x000000060e0e7c24 */ /* 0x000fe4000f8e02ff */
[----:B--2---:R2:W-:Y:S01]  /*3210*/  @P3 STG.E.U16 desc[UR14][R6.64], R30 ;  /* 0x0000001e06003986 */ /* 0x0045e2000c10150e */
[C---:B------:R-:W-:Y:S01]  /*3220*/  ISETP.LT.AND P3, PT, R15.reuse, UR7, !P0 ;  /* 0x000000070f007c0c */ /* 0x040fe2000c761270 */
[----:B------:R-:W-:-:S02]  /*3230*/  IMAD R15, R15, UR6, RZ ;  /* 0x000000060f0f7c24 */ /* 0x000fc4000f8e02ff */
[----:B---3--:R3:W-:Y:S01]  /*3240*/  @P1 STG.E.U16 desc[UR14][R8.64], R28 ;  /* 0x0000001c08001986 */ /* 0x0087e2000c10150e */
[----:B0-----:R-:W-:Y:S01]  /*3250*/  IMAD R0, R16, UR6, RZ ;  /* 0x0000000610007c24 */ /* 0x001fe2000f8e02ff */
[CC--:B------:R-:W-:Y:S02]  /*3260*/  LEA R2, P1, R13.reuse, R22.reuse, 0x1 ;  /* 0x000000160d027211 */ /* 0x0c0fe400078208ff */
[----:B-1----:R-:W-:Y:S02]  /*3270*/  LEA R4, P6, R14, R22, 0x1 ;  /* 0x000000160e047211 */ /* 0x002fe400078c08ff */
[----:B------:R-:W-:Y:S02]  /*3280*/  LEA.HI.X.SX32 R3, R13, R24, 0x1, P1 ;  /* 0x000000180d037211 */ /* 0x000fe400008f0eff */
[----:B--2---:R-:W-:Y:S02]  /*3290*/  LEA R6, P2, R15, R22, 0x1 ;  /* 0x000000160f067211 */ /* 0x004fe400078408ff */
[----:B------:R-:W-:-:S02]  /*32a0*/  PRMT R30, R30, 0x7632, R30 ;  /* 0x000076321e1e7816 */ /* 0x000fc4000000001e */
[----:B---3--:R-:W-:Y:S02]  /*32b0*/  LEA R8, P1, R0, R22, 0x1 ;  /* 0x0000001600087211 */ /* 0x008fe400078208ff */
[-C--:B------:R-:W-:Y:S01]  /*32c0*/  LEA.HI.X.SX32 R7, R15, R24.reuse, 0x1, P2 ;  /* 0x000000180f077211 */ /* 0x080fe200010f0eff */
[----:B------:R-:W-:Y:S01]  /*32d0*/  @P5 STG.E.U16 desc[UR14][R2.64], R30 ;  /* 0x0000001e02005986 */ /* 0x000fe2000c10150e */
[----:B------:R-:W-:Y:S02]  /*32e0*/  ISETP.LT.AND P2, PT, R16, UR7, !P0 ;  /* 0x0000000710007c0c */ /* 0x000fe4000c741270 */
[----:B------:R-:W-:Y:S02]  /*32f0*/  LEA.HI.X.SX32 R9, R0, R24, 0x1, P1 ;  /* 0x0000001800097211 */ /* 0x000fe400008f0eff */
[----:B------:R-:W-:Y:S02]  /*3300*/  ISETP.LT.AND P1, PT, R17, UR7, !P0 ;  /* 0x0000000711007c0c */ /* 0x000fe4000c721270 */
[----:B------:R-:W-:-:S02]  /*3310*/  ISETP.LT.AND P0, PT, R18, UR7, !P0 ;  /* 0x0000000712007c0c */ /* 0x000fc4000c701270 */
[----:B------:R-:W-:Y:S02]  /*3320*/  LEA.HI.X.SX32 R5, R14, R24, 0x1, P6 ;  /* 0x000000180e057211 */ /* 0x000fe400030f0eff */
[----:B------:R-:W-:Y:S02]  /*3330*/  PRMT R28, R28, 0x7632, R28 ;  /* 0x000076321c1c7816 */ /* 0x000fe4000000001c */
[----:B------:R-:W-:-:S03]  /*3340*/  LEA R10, P6, R11, R22, 0x1 ;  /* 0x000000160b0a7211 */ /* 0x000fc600078c08ff */
[----:B------:R0:W-:Y:S01]  /*3350*/  @P4 STG.E.U16 desc[UR14][R4.64], R28 ;  /* 0x0000001c04004986 */ /* 0x0001e2000c10150e */
[----:B------:R-:W-:Y:S02]  /*3360*/  LEA.HI.X.SX32 R11, R11, R24, 0x1, P6 ;  /* 0x000000180b0b7211 */ /* 0x000fe400030f0eff */
[C---:B------:R-:W-:Y:S01]  /*3370*/  LEA R12, P6, R19.reuse, R22, 0x1 ;  /* 0x00000016130c7211 */ /* 0x040fe200078c08ff */
[----:B------:R1:W-:Y:S03]  /*3380*/  @P3 STG.E.U16 desc[UR14][R6.64], R31 ;  /* 0x0000001f06003986 */ /* 0x0003e6000c10150e */
[----:B------:R-:W-:Y:S01]  /*3390*/  LEA.HI.X.SX32 R13, R19, R24, 0x1, P6 ;  /* 0x00000018130d7211 */ /* 0x000fe200030f0eff */
[----:B------:R1:W-:Y:S01]  /*33a0*/  @P2 STG.E.U16 desc[UR14][R8.64], R29 ;  /* 0x0000001d08002986 */ /* 0x0003e2000c10150e */
[----:B0-----:R-:W-:-:S05]  /*33b0*/  PRMT R5, R31, 0x7632, R5 ;  /* 0x000076321f057816 */ /* 0x001fca0000000005 */
[----:B------:R1:W-:Y:S01]  /*33c0*/  @P1 STG.E.U16 desc[UR14][R10.64], R5 ;  /* 0x000000050a001986 */ /* 0x0003e2000c10150e */
[----:B------:R-:W-:Y:S05]  /*33d0*/  @!P0 EXIT ;  /* 0x000000000000894d */ /* 0x000fea0003800000 */
[----:B-1----:R-:W-:-:S05]  /*33e0*/  PRMT R6, R29, 0x7632, R6 ;  /* 0x000076321d067816 */ /* 0x002fca0000000006 */
[----:B------:R-:W-:Y:S01]  /*33f0*/  STG.E.U16 desc[UR14][R12.64], R6 ;  /* 0x000000060c007986 */ /* 0x000fe2000c10150e */
[----:B------:R-:W-:Y:S05]  /*3400*/  EXIT ;  /* 0x000000000000794d */ /* 0x000fea0003800000 */
.L_x_2:
[----:B------:R-:W-:-:S00]  /*3410*/  BRA `(.L_x_2) ;  /* 0xfffffffc00fc7947 */ /* 0x000fc0000383ffff */
[----:B------:R-:W-:-:S00]  /*3420*/  NOP ;  /* 0x0000000000007918 */ /* 0x000fc00000000000 */
        /* <DEDUP_REMOVED lines=13> */
.L_x_3:


//--------------------- .nv.shared.matmul_kernel  --------------------------
	.section	.nv.shared.matmul_kernel,"aw",@nobits
	.sectionflags	@""
	.align	16
	.zero		1024


//--------------------- .nv.shared.reserved.0     --------------------------
	.section	.nv.shared.reserved.0,"aw",@nobits
	.weak		__nv_reservedSMEM_offset_0_alias
	.size		__nv_reservedSMEM_offset_0_alias, 0, 0
	.other		__nv_reservedSMEM_offset_0_alias,@"STO_CUDA_RESERVED_SHARED STV_DEFAULT"
__nv_reservedSMEM_offset_0_alias:
	.zero		0


//--------------------- .nv.constant0.matmul_kernel --------------------------
	.section	.nv.constant0.matmul_kernel,"a",@progbits
	.sectionflags	@""
	.align	4
.nv.constant0.matmul_kernel:
	.zero		608


//--------------------- SYMBOLS --------------------------

	.type		.nv.reservedSmem.offset0,@object
	.size		.nv.reservedSmem.offset0,0x4
